	.target	sm_90a

	.elftype	@"ET_EXEC"


//--------------------- .note.nv.tkinfo           --------------------------
	.section	.note.nv.tkinfo,"",@"SHT_NOTE"
	.sectionflags	@"SHF_NOTE_NV_TKINFO"
	.tkinfo
        /*0018*/ 	.word	0x00000002
        /*0030*/ 	.string	""
        /*0030*/ 	.string	"ptxas"
        /*0030*/ 	.string	"Cuda compilation tools, release 13.0, V13.0.88"
        /*0030*/ 	.string	"Build cuda_13.0.r13.0/compiler.36424714_0"
        /*0030*/ 	.string	"-arch sm_90a -m 64 "



//--------------------- .note.nv.cuinfo           --------------------------
	.section	.note.nv.cuinfo,"",@"SHT_NOTE"
	.sectionflags	@"SHF_NOTE_NV_CUINFO"
        /*0018*/ 	.short	0x0002
        /*001a*/ 	.short	0x005a
        /*001c*/ 	.short	0x0082
	.zero		2


//--------------------- .nv.info                  --------------------------
	.section	.nv.info,"",@"SHT_CUDA_INFO"
	.align	4


	//----- nvinfo : EIATTR_REGCOUNT
	.align		4
        /*0000*/ 	.byte	0x04, 0x2f
        /*0002*/ 	.short	(.L_15 - .L_14)
	.align		4
.L_14:
        /*0004*/ 	.word	index@(_ZN7cutlass13device_kernelINS_4gemm6kernel13GemmUniversalIN4cute5tupleIJiiiiEEENS1_10collective13CollectiveMmaINS1_34MainloopSm90TmaGmmaWarpSpecializedILi7ENS5_IJNS4_1CILi1EEESB_SB_EEENS1_35KernelTmaWarpSpecializedCooperativeEEENS5_IJNSA_ILi128EEESF_NSA_ILi64EEEEEENS_6half_tENS5_IJlSB_lEEESI_SJ_NS4_8TiledMMAINS4_8MMA_AtomIJNS4_4SM904GMMA26MMA_64x128x16_F32F16F16_SSILNSN_5MajorE0ELSP_0ELNSN_7ScaleInE1ELSQ_1EEEEEENS4_6LayoutINS5_IJNSA_ILi2EEESB_SB_EEENS5_IJSB_NSA_ILi0EEESW_EEEEENS5_IJNS4_10UnderscoreESZ_SZ_EEEEENS4_13SM90_TMA_LOADENS4_14ComposedLayoutINS4_7SwizzleILi3ELi4ELi3EEENS4_18smem_ptr_flag_bitsILi16EEENST_INS5_IJNSA_ILi8EEESG_EEENS5_IJSG_SB_EEEEEEEvNS4_8identityES12_S1C_vS1D_EENS_8epilogue10collective6detail29Sm90TmaWarpSpecializedAdapterINS1G_15DefaultEpilogueISI_SJ_SJ_NS1F_6thread17LinearCombinationISI_Li1EffLNS1K_9ScaleType4KindE0ELNS_15FloatRoundStyleE2ESI_EENS1_15EpilogueDefaultEEEEEvvEEEEvNT_6ParamsE)
        /*0008*/ 	.word	0x000000a8


	//----- nvinfo : EIATTR_FRAME_SIZE
	.align		4
.L_15:
        /*000c*/ 	.byte	0x04, 0x11
        /*000e*/ 	.short	(.L_17 - .L_16)
	.align		4
.L_16:
        /*0010*/ 	.word	index@(_ZN7cutlass13device_kernelINS_4gemm6kernel13GemmUniversalIN4cute5tupleIJiiiiEEENS1_10collective13CollectiveMmaINS1_34MainloopSm90TmaGmmaWarpSpecializedILi7ENS5_IJNS4_1CILi1EEESB_SB_EEENS1_35KernelTmaWarpSpecializedCooperativeEEENS5_IJNSA_ILi128EEESF_NSA_ILi64EEEEEENS_6half_tENS5_IJlSB_lEEESI_SJ_NS4_8TiledMMAINS4_8MMA_AtomIJNS4_4SM904GMMA26MMA_64x128x16_F32F16F16_SSILNSN_5MajorE0ELSP_0ELNSN_7ScaleInE1ELSQ_1EEEEEENS4_6LayoutINS5_IJNSA_ILi2EEESB_SB_EEENS5_IJSB_NSA_ILi0EEESW_EEEEENS5_IJNS4_10UnderscoreESZ_SZ_EEEEENS4_13SM90_TMA_LOADENS4_14ComposedLayoutINS4_7SwizzleILi3ELi4ELi3EEENS4_18smem_ptr_flag_bitsILi16EEENST_INS5_IJNSA_ILi8EEESG_EEENS5_IJSG_SB_EEEEEEEvNS4_8identityES12_S1C_vS1D_EENS_8epilogue10collective6detail29Sm90TmaWarpSpecializedAdapterINS1G_15DefaultEpilogueISI_SJ_SJ_NS1F_6thread17LinearCombinationISI_Li1EffLNS1K_9ScaleType4KindE0ELNS_15FloatRoundStyleE2ESI_EENS1_15EpilogueDefaultEEEEEvvEEEEvNT_6ParamsE)
        /*0014*/ 	.word	0x00000000


	//----- nvinfo : EIATTR_MIN_STACK_SIZE
	.align		4
.L_17:
        /*0018*/ 	.byte	0x04, 0x12
        /*001a*/ 	.short	(.L_19 - .L_18)
	.align		4
.L_18:
        /*001c*/ 	.word	index@(_ZN7cutlass13device_kernelINS_4gemm6kernel13GemmUniversalIN4cute5tupleIJiiiiEEENS1_10collective13CollectiveMmaINS1_34MainloopSm90TmaGmmaWarpSpecializedILi7ENS5_IJNS4_1CILi1EEESB_SB_EEENS1_35KernelTmaWarpSpecializedCooperativeEEENS5_IJNSA_ILi128EEESF_NSA_ILi64EEEEEENS_6half_tENS5_IJlSB_lEEESI_SJ_NS4_8TiledMMAINS4_8MMA_AtomIJNS4_4SM904GMMA26MMA_64x128x16_F32F16F16_SSILNSN_5MajorE0ELSP_0ELNSN_7ScaleInE1ELSQ_1EEEEEENS4_6LayoutINS5_IJNSA_ILi2EEESB_SB_EEENS5_IJSB_NSA_ILi0EEESW_EEEEENS5_IJNS4_10UnderscoreESZ_SZ_EEEEENS4_13SM90_TMA_LOADENS4_14ComposedLayoutINS4_7SwizzleILi3ELi4ELi3EEENS4_18smem_ptr_flag_bitsILi16EEENST_INS5_IJNSA_ILi8EEESG_EEENS5_IJSG_SB_EEEEEEEvNS4_8identityES12_S1C_vS1D_EENS_8epilogue10collective6detail29Sm90TmaWarpSpecializedAdapterINS1G_15DefaultEpilogueISI_SJ_SJ_NS1F_6thread17LinearCombinationISI_Li1EffLNS1K_9ScaleType4KindE0ELNS_15FloatRoundStyleE2ESI_EENS1_15EpilogueDefaultEEEEEvvEEEEvNT_6ParamsE)
        /*0020*/ 	.word	0x00000000
.L_19:


//--------------------- .nv.compat                --------------------------
	.section	.nv.compat,"",@"SHT_CUDA_COMPAT_INFO"
	.align	4
        /*0000*/ 	.byte	0x02, 0x09, 0x01, 0x00, 0x02, 0x02, 0x04, 0x00, 0x02, 0x05, 0x05, 0x00, 0x03, 0x07, 0x01, 0x01
        /*0010*/ 	.byte	0x02, 0x03, 0x01, 0x00, 0x02, 0x06, 0x01, 0x00, 0x04, 0x0b, 0x08, 0x00, 0x00, 0x00, 0x00, 0x00
        /*0020*/ 	.byte	0x00, 0x00, 0x00, 0x00


//--------------------- .nv.info._ZN7cutlass13device_kernelINS_4gemm6kernel13GemmUniversalIN4cute5tupleIJiiiiEEENS1_10collective13CollectiveMmaINS1_34MainloopSm90TmaGmmaWarpSpecializedILi7ENS5_IJNS4_1CILi1EEESB_SB_EEENS1_35KernelTmaWarpSpecializedCooperativeEEENS5_IJNSA_ILi128EEESF_NSA_ILi64EEEEEENS_6half_tENS5_IJlSB_lEEESI_SJ_NS4_8TiledMMAINS4_8MMA_AtomIJNS4_4SM904GMMA26MMA_64x128x16_F32F16F16_SSILNSN_5MajorE0ELSP_0ELNSN_7ScaleInE1ELSQ_1EEEEEENS4_6LayoutINS5_IJNSA_ILi2EEESB_SB_EEENS5_IJSB_NSA_ILi0EEESW_EEEEENS5_IJNS4_10UnderscoreESZ_SZ_EEEEENS4_13SM90_TMA_LOADENS4_14ComposedLayoutINS4_7SwizzleILi3ELi4ELi3EEENS4_18smem_ptr_flag_bitsILi16EEENST_INS5_IJNSA_ILi8EEESG_EEENS5_IJSG_SB_EEEEEEEvNS4_8identityES12_S1C_vS1D_EENS_8epilogue10collective6detail29Sm90TmaWarpSpecializedAdapterINS1G_15DefaultEpilogueISI_SJ_SJ_NS1F_6thread17LinearCombinationISI_Li1EffLNS1K_9ScaleType4KindE0ELNS_15FloatRoundStyleE2ESI_EENS1_15EpilogueDefaultEEEEEvvEEEEvNT_6ParamsE --------------------------
	.section	.nv.info._ZN7cutlass13device_kernelINS_4gemm6kernel13GemmUniversalIN4cute5tupleIJiiiiEEENS1_10collective13CollectiveMmaINS1_34MainloopSm90TmaGmmaWarpSpecializedILi7ENS5_IJNS4_1CILi1EEESB_SB_EEENS1_35KernelTmaWarpSpecializedCooperativeEEENS5_IJNSA_ILi128EEESF_NSA_ILi64EEEEEENS_6half_tENS5_IJlSB_lEEESI_SJ_NS4_8TiledMMAINS4_8MMA_AtomIJNS4_4SM904GMMA26MMA_64x128x16_F32F16F16_SSILNSN_5MajorE0ELSP_0ELNSN_7ScaleInE1ELSQ_1EEEEEENS4_6LayoutINS5_IJNSA_ILi2EEESB_SB_EEENS5_IJSB_NSA_ILi0EEESW_EEEEENS5_IJNS4_10UnderscoreESZ_SZ_EEEEENS4_13SM90_TMA_LOADENS4_14ComposedLayoutINS4_7SwizzleILi3ELi4ELi3EEENS4_18smem_ptr_flag_bitsILi16EEENST_INS5_IJNSA_ILi8EEESG_EEENS5_IJSG_SB_EEEEEEEvNS4_8identityES12_S1C_vS1D_EENS_8epilogue10collective6detail29Sm90TmaWarpSpecializedAdapterINS1G_15DefaultEpilogueISI_SJ_SJ_NS1F_6thread17LinearCombinationISI_Li1EffLNS1K_9ScaleType4KindE0ELNS_15FloatRoundStyleE2ESI_EENS1_15EpilogueDefaultEEEEEvvEEEEvNT_6ParamsE,"",@"SHT_CUDA_INFO"
	.sectionflags	@""
	.align	4


	//----- nvinfo : EIATTR_CUDA_API_VERSION
	.align		4
        /*0000*/ 	.byte	0x04, 0x37
        /*0002*/ 	.short	(.L_21 - .L_20)
.L_20:
        /*0004*/ 	.word	0x00000082


	//----- nvinfo : EIATTR_KPARAM_INFO
	.align		4
.L_21:
        /*0008*/ 	.byte	0x04, 0x17
        /*000a*/ 	.short	(.L_23 - .L_22)
.L_22:
        /*000c*/ 	.word	0x00000000
        /*0010*/ 	.short	0x0000
        /*0012*/ 	.short	0x0070
        /*0014*/ 	.byte	0x00, 0xf0, 0x01, 0x10


	//----- nvinfo : EIATTR_SPARSE_MMA_MASK
	.align		4
.L_23:
        /*0018*/ 	.byte	0x03, 0x50
        /*001a*/ 	.short	0x0000


	//----- nvinfo : EIATTR_MAXREG_COUNT
	.align		4
        /*001c*/ 	.byte	0x03, 0x1b
        /*001e*/ 	.short	0x00a8


	//----- nvinfo : EIATTR_NUM_BARRIERS
	.align		4
        /*0020*/ 	.byte	0x02, 0x4c
        /*0022*/ 	.byte	0x01
	.zero		1


	//----- nvinfo : EIATTR_EXTERNS
	.align		4
        /*0024*/ 	.byte	0x04, 0x0f
        /*0026*/ 	.short	(.L_25 - .L_24)


	//   ....[0]....
	.align		4
.L_24:
        /*0028*/ 	.word	index@(__assertfail)


	//----- nvinfo : EIATTR_MERCURY_ISA_VERSION
	.align		4
.L_25:
        /*002c*/ 	.byte	0x03, 0x5f
        /*002e*/ 	.short	0x0101


	//----- nvinfo : EIATTR_INT_WARP_WIDE_INSTR_OFFSETS
	.align		4
        /*0030*/ 	.byte	0x04, 0x31
        /*0032*/ 	.short	(.L_27 - .L_26)


	//   ....[0]....
.L_26:
        /*0034*/ 	.word	0x00000450


	//   ....[1]....
        /*0038*/ 	.word	0x00000460


	//   ....[2]....
        /*003c*/ 	.word	0x00000520


	//----- nvinfo : EIATTR_COOP_GROUP_MASK_REGIDS
	.align		4
.L_27:
        /*0040*/ 	.byte	0x04, 0x29
        /*0042*/ 	.short	(.L_29 - .L_28)


	//   ....[0]....
.L_28:
        /*0044*/ 	.word	0xffffffff


	//   ....[1]....
        /*0048*/ 	.word	0xffffffff


	//   ....[2]....
        /*004c*/ 	.word	0xffffffff


	//   ....[3]....
        /*0050*/ 	.word	0xffffffff


	//   ....[4]....
        /*0054*/ 	.word	0xffffffff


	//----- nvinfo : EIATTR_COOP_GROUP_INSTR_OFFSETS
	.align		4
.L_29:
        /*0058*/ 	.byte	0x04, 0x28
        /*005a*/ 	.short	(.L_31 - .L_30)


	//   ....[0]....
.L_30:
        /*005c*/ 	.word	0x00000060


	//   ....[1]....
        /*0060*/ 	.word	0x00000070


	//   ....[2]....
        /*0064*/ 	.word	0x00000130


	//   ....[3]....
        /*0068*/ 	.word	0x00000320


	//   ....[4]....
        /*006c*/ 	.word	0x00001220


	//----- nvinfo : EIATTR_REG_RECONFIG
	.align		4
.L_31:
        /*0070*/ 	.byte	0x01, 0x54
	.zero		2


	//----- nvinfo : EIATTR_SYSCALL_OFFSETS
	.align		4
        /*0074*/ 	.byte	0x04, 0x46
        /*0076*/ 	.short	(.L_33 - .L_32)


	//   ....[0]....
.L_32:
        /*0078*/ 	.word	0x00001410


	//----- nvinfo : EIATTR_MBARRIER_INSTR_OFFSETS
	.align		4
.L_33:
        /*007c*/ 	.byte	0x04, 0x39
        /*007e*/ 	.short	(.L_35 - .L_34)


	//   ....[0]....
.L_34:
        /*0080*/ 	.word	0x00000230
        /*0084*/ 	.word	0x000000ff
        /*0088*/ 	.word	0x00000000
        /*008c*/ 	.short	0x0100
        /*008e*/ 	.byte	0x08
	.zero		1


	//   ....[1]....
        /*0090*/ 	.word	0x00000240
        /*0094*/ 	.word	0x000000ff
        /*0098*/ 	.word	0x00000038
        /*009c*/ 	.short	0x0100
        /*009e*/ 	.byte	0x08
	.zero		1


	//   ....[2]....
        /*00a0*/ 	.word	0x00000250
        /*00a4*/ 	.word	0x000000ff
        /*00a8*/ 	.word	0x00000008
        /*00ac*/ 	.short	0x0100
        /*00ae*/ 	.byte	0x08
	.zero		1


	//   ....[3]....
        /*00b0*/ 	.word	0x00000260
        /*00b4*/ 	.word	0x000000ff
        /*00b8*/ 	.word	0x00000040
        /*00bc*/ 	.short	0x0100
        /*00be*/ 	.byte	0x08
	.zero		1


	//   ....[4]....
        /*00c0*/ 	.word	0x00000270
        /*00c4*/ 	.word	0x000000ff
        /*00c8*/ 	.word	0x00000010
        /*00cc*/ 	.short	0x0100
        /*00ce*/ 	.byte	0x08
	.zero		1


	//   ....[5]....
        /*00d0*/ 	.word	0x00000280
        /*00d4*/ 	.word	0x000000ff
        /*00d8*/ 	.word	0x00000048
        /*00dc*/ 	.short	0x0100
        /*00de*/ 	.byte	0x08
	.zero		1


	//   ....[6]....
        /*00e0*/ 	.word	0x00000290
        /*00e4*/ 	.word	0x000000ff
        /*00e8*/ 	.word	0x00000018
        /*00ec*/ 	.short	0x0100
        /*00ee*/ 	.byte	0x08
	.zero		1


	//   ....[7]....
        /*00f0*/ 	.word	0x000002a0
        /*00f4*/ 	.word	0x000000ff
        /*00f8*/ 	.word	0x00000050
        /*00fc*/ 	.short	0x0100
        /*00fe*/ 	.byte	0x08
	.zero		1


	//   ....[8]....
        /*0100*/ 	.word	0x000002b0
        /*0104*/ 	.word	0x000000ff
        /*0108*/ 	.word	0x00000020
        /*010c*/ 	.short	0x0100
        /*010e*/ 	.byte	0x08
	.zero		1


	//   ....[9]....
        /*0110*/ 	.word	0x000002c0
        /*0114*/ 	.word	0x000000ff
        /*0118*/ 	.word	0x00000058
        /*011c*/ 	.short	0x0100
        /*011e*/ 	.byte	0x08
	.zero		1


	//   ....[10]....
        /*0120*/ 	.word	0x000002d0
        /*0124*/ 	.word	0x000000ff
        /*0128*/ 	.word	0x00000028
        /*012c*/ 	.short	0x0100
        /*012e*/ 	.byte	0x08
	.zero		1


	//   ....[11]....
        /*0130*/ 	.word	0x000002e0
        /*0134*/ 	.word	0x000000ff
        /*0138*/ 	.word	0x00000060
        /*013c*/ 	.short	0x0100
        /*013e*/ 	.byte	0x08
	.zero		1


	//   ....[12]....
        /*0140*/ 	.word	0x000002f0
        /*0144*/ 	.word	0x000000ff
        /*0148*/ 	.word	0x00000030
        /*014c*/ 	.short	0x0100
        /*014e*/ 	.byte	0x08
	.zero		1


	//   ....[13]....
        /*0150*/ 	.word	0x00000300
        /*0154*/ 	.word	0x000000ff
        /*0158*/ 	.word	0x00000068
        /*015c*/ 	.short	0x0100
        /*015e*/ 	.byte	0x08
	.zero		1


	//   ....[14]....
        /*0160*/ 	.word	0x000005a0
        /*0164*/ 	.word	0x000000ff
        /*0168*/ 	.word	0x00000080
        /*016c*/ 	.short	0x0100
        /*016e*/ 	.byte	0x08
	.zero		1


	//   ....[15]....
        /*0170*/ 	.word	0x00000620
        /*0174*/ 	.word	0x000000ff
        /*0178*/ 	.word	0x00000088
        /*017c*/ 	.short	0x0100
        /*017e*/ 	.byte	0x08
	.zero		1


	//   ....[16]....
        /*0180*/ 	.word	0x00001490
        /*0184*/ 	.word	0x00000003
        /*0188*/ 	.word	0x00000000
        /*018c*/ 	.short	0x010a
        /*018e*/ 	.byte	0x3f
	.zero		1


	//   ....[17]....
        /*0190*/ 	.word	0x000014f0
        /*0194*/ 	.word	0x00000003
        /*0198*/ 	.word	0x00000000
        /*019c*/ 	.short	0x010a
        /*019e*/ 	.byte	0x3f
	.zero		1


	//   ....[18]....
        /*01a0*/ 	.word	0x00001840
        /*01a4*/ 	.word	0x000000ff
        /*01a8*/ 	.word	0x00000000
        /*01ac*/ 	.short	0x010a
        /*01ae*/ 	.byte	0x07
	.zero		1


	//   ....[19]....
        /*01b0*/ 	.word	0x00001880
        /*01b4*/ 	.word	0x000000ff
        /*01b8*/ 	.word	0x00000000
        /*01bc*/ 	.short	0x010a
        /*01be*/ 	.byte	0x07
	.zero		1


	//   ....[20]....
        /*01c0*/ 	.word	0x00001ae0
        /*01c4*/ 	.word	0x000000ff
        /*01c8*/ 	.word	0x00000000
        /*01cc*/ 	.short	0x0101
        /*01ce*/ 	.byte	0x07
	.zero		1


	//   ....[21]....
        /*01d0*/ 	.word	0x00001ce0
        /*01d4*/ 	.word	0x000000ff
        /*01d8*/ 	.word	0x00000000
        /*01dc*/ 	.short	0x0101
        /*01de*/ 	.byte	0x04
	.zero		1


	//   ....[22]....
        /*01e0*/ 	.word	0x00006ee0
        /*01e4*/ 	.word	0x0000000e
        /*01e8*/ 	.word	0x00000038
        /*01ec*/ 	.short	0x010a
        /*01ee*/ 	.byte	0x3f
	.zero		1


	//   ....[23]....
        /*01f0*/ 	.word	0x000072b0
        /*01f4*/ 	.word	0x00000006
        /*01f8*/ 	.word	0x00000088
        /*01fc*/ 	.short	0x0101
        /*01fe*/ 	.byte	0x3f
	.zero		1


	//   ....[24]....
        /*0200*/ 	.word	0x00007990
        /*0204*/ 	.word	0x00000007
        /*0208*/ 	.word	0x00000000
        /*020c*/ 	.short	0x010a
        /*020e*/ 	.byte	0x3f
	.zero		1


	//   ....[25]....
        /*0210*/ 	.word	0x00007a10
        /*0214*/ 	.word	0x00000009
        /*0218*/ 	.word	0x00000000
        /*021c*/ 	.short	0x010a
        /*021e*/ 	.byte	0x3f
	.zero		1


	//   ....[26]....
        /*0220*/ 	.word	0x00007aa0
        /*0224*/ 	.word	0x00000006
        /*0228*/ 	.word	0x00000000
        /*022c*/ 	.short	0x010a
        /*022e*/ 	.byte	0x3f
	.zero		1


	//   ....[27]....
        /*0230*/ 	.word	0x00007b30
        /*0234*/ 	.word	0x00000009
        /*0238*/ 	.word	0x00000000
        /*023c*/ 	.short	0x010a
        /*023e*/ 	.byte	0x3f
	.zero		1


	//   ....[28]....
        /*0240*/ 	.word	0x00007bc0
        /*0244*/ 	.word	0x00000006
        /*0248*/ 	.word	0x00000000
        /*024c*/ 	.short	0x010a
        /*024e*/ 	.byte	0x3f
	.zero		1


	//   ....[29]....
        /*0250*/ 	.word	0x00007c50
        /*0254*/ 	.word	0x00000009
        /*0258*/ 	.word	0x00000000
        /*025c*/ 	.short	0x010a
        /*025e*/ 	.byte	0x3f
	.zero		1


	//   ....[30]....
        /*0260*/ 	.word	0x00007ce0
        /*0264*/ 	.word	0x00000003
        /*0268*/ 	.word	0x00000000
        /*026c*/ 	.short	0x010a
        /*026e*/ 	.byte	0x3f
	.zero		1


	//   ....[31]....
        /*0270*/ 	.word	0x00007d40
        /*0274*/ 	.word	0x00000003
        /*0278*/ 	.word	0x00000000
        /*027c*/ 	.short	0x010a
        /*027e*/ 	.byte	0x3f
	.zero		1


	//   ....[32]....
        /*0280*/ 	.word	0x00007da0
        /*0284*/ 	.word	0x00000004
        /*0288*/ 	.word	0x00000000
        /*028c*/ 	.short	0x010a
        /*028e*/ 	.byte	0x3f
	.zero		1


	//   ....[33]....
        /*0290*/ 	.word	0x00007e70
        /*0294*/ 	.word	0x0000000e
        /*0298*/ 	.word	0x00000038
        /*029c*/ 	.short	0x010a
        /*029e*/ 	.byte	0x3f
	.zero		1


	//   ....[34]....
        /*02a0*/ 	.word	0x00007f40
        /*02a4*/ 	.word	0x00000007
        /*02a8*/ 	.word	0x00000000
        /*02ac*/ 	.short	0x010a
        /*02ae*/ 	.byte	0x3f
	.zero		1


	//   ....[35]....
        /*02b0*/ 	.word	0x00007f90
        /*02b4*/ 	.word	0x00000009
        /*02b8*/ 	.word	0x00000000
        /*02bc*/ 	.short	0x010a
        /*02be*/ 	.byte	0x3f
	.zero		1


	//   ....[36]....
        /*02c0*/ 	.word	0x00007fe0
        /*02c4*/ 	.word	0x00000006
        /*02c8*/ 	.word	0x00000000
        /*02cc*/ 	.short	0x010a
        /*02ce*/ 	.byte	0x3f
	.zero		1


	//   ....[37]....
        /*02d0*/ 	.word	0x00008030
        /*02d4*/ 	.word	0x00000009
        /*02d8*/ 	.word	0x00000000
        /*02dc*/ 	.short	0x010a
        /*02de*/ 	.byte	0x3f
	.zero		1


	//   ....[38]....
        /*02e0*/ 	.word	0x00008080
        /*02e4*/ 	.word	0x00000006
        /*02e8*/ 	.word	0x00000000
        /*02ec*/ 	.short	0x010a
        /*02ee*/ 	.byte	0x3f
	.zero		1


	//   ....[39]....
        /*02f0*/ 	.word	0x000080d0
        /*02f4*/ 	.word	0x00000009
        /*02f8*/ 	.word	0x00000000
        /*02fc*/ 	.short	0x010a
        /*02fe*/ 	.byte	0x3f
	.zero		1


	//----- nvinfo : EIATTR_NUM_MBARRIERS
	.align		4
.L_35:
        /*0300*/ 	.byte	0x03, 0x38
        /*0302*/ 	.short	0x0010


	//----- nvinfo : EIATTR_EXIT_INSTR_OFFSETS
	.align		4
        /*0304*/ 	.byte	0x04, 0x1c
        /*0306*/ 	.short	(.L_37 - .L_36)


	//   ....[0]....
.L_36:
        /*0308*/ 	.word	0x000006c0


	//   ....[1]....
        /*030c*/ 	.word	0x00000f80


	//   ....[2]....
        /*0310*/ 	.word	0x000065c0


	//   ....[3]....
        /*0314*/ 	.word	0x00006bf0


	//   ....[4]....
        /*0318*/ 	.word	0x00007d30


	//----- nvinfo : EIATTR_MAX_THREADS
	.align		4
.L_37:
        /*031c*/ 	.byte	0x04, 0x05
        /*031e*/ 	.short	(.L_39 - .L_38)
.L_38:
        /*0320*/ 	.word	0x00000180
        /*0324*/ 	.word	0x00000001
        /*0328*/ 	.word	0x00000001


	//----- nvinfo : EIATTR_CRS_STACK_SIZE
	.align		4
.L_39:
        /*032c*/ 	.byte	0x04, 0x1e
        /*032e*/ 	.short	(.L_41 - .L_40)
.L_40:
        /*0330*/ 	.word	0x00000000


	//----- nvinfo : EIATTR_CBANK_PARAM_SIZE
	.align		4
.L_41:
        /*0334*/ 	.byte	0x03, 0x19
        /*0336*/ 	.short	0x0470


	//----- nvinfo : EIATTR_PARAM_CBANK
	.align		4
        /*0338*/ 	.byte	0x04, 0x0a
        /*033a*/ 	.short	(.L_43 - .L_42)
	.align		4
.L_42:
        /*033c*/ 	.word	index@(.nv.constant0._ZN7cutlass13device_kernelINS_4gemm6kernel13GemmUniversalIN4cute5tupleIJiiiiEEENS1_10collective13CollectiveMmaINS1_34MainloopSm90TmaGmmaWarpSpecializedILi7ENS5_IJNS4_1CILi1EEESB_SB_EEENS1_35KernelTmaWarpSpecializedCooperativeEEENS5_IJNSA_ILi128EEESF_NSA_ILi64EEEEEENS_6half_tENS5_IJlSB_lEEESI_SJ_NS4_8TiledMMAINS4_8MMA_AtomIJNS4_4SM904GMMA26MMA_64x128x16_F32F16F16_SSILNSN_5MajorE0ELSP_0ELNSN_7ScaleInE1ELSQ_1EEEEEENS4_6LayoutINS5_IJNSA_ILi2EEESB_SB_EEENS5_IJSB_NSA_ILi0EEESW_EEEEENS5_IJNS4_10UnderscoreESZ_SZ_EEEEENS4_13SM90_TMA_LOADENS4_14ComposedLayoutINS4_7SwizzleILi3ELi4ELi3EEENS4_18smem_ptr_flag_bitsILi16EEENST_INS5_IJNSA_ILi8EEESG_EEENS5_IJSG_SB_EEEEEEEvNS4_8identityES12_S1C_vS1D_EENS_8epilogue10collective6detail29Sm90TmaWarpSpecializedAdapterINS1G_15DefaultEpilogueISI_SJ_SJ_NS1F_6thread17LinearCombinationISI_Li1EffLNS1K_9ScaleType4KindE0ELNS_15FloatRoundStyleE2ESI_EENS1_15EpilogueDefaultEEEEEvvEEEEvNT_6ParamsE)
        /*0340*/ 	.short	0x0210
        /*0342*/ 	.short	0x0470


	//----- nvinfo : EIATTR_SW_WAR
	.align		4
.L_43:
        /*0344*/ 	.byte	0x04, 0x36
        /*0346*/ 	.short	(.L_45 - .L_44)
.L_44:
        /*0348*/ 	.word	0x00000008
.L_45:


//--------------------- .nv.callgraph             --------------------------
	.section	.nv.callgraph,"",@"SHT_CUDA_CALLGRAPH"
	.align	4
	.sectionentsize	8
	.align		4
        /*0000*/ 	.word	0x00000000
	.align		4
        /*0004*/ 	.word	0xffffffff
	.align		4
        /*0008*/ 	.word	index@(_ZN7cutlass13device_kernelINS_4gemm6kernel13GemmUniversalIN4cute5tupleIJiiiiEEENS1_10collective13CollectiveMmaINS1_34MainloopSm90TmaGmmaWarpSpecializedILi7ENS5_IJNS4_1CILi1EEESB_SB_EEENS1_35KernelTmaWarpSpecializedCooperativeEEENS5_IJNSA_ILi128EEESF_NSA_ILi64EEEEEENS_6half_tENS5_IJlSB_lEEESI_SJ_NS4_8TiledMMAINS4_8MMA_AtomIJNS4_4SM904GMMA26MMA_64x128x16_F32F16F16_SSILNSN_5MajorE0ELSP_0ELNSN_7ScaleInE1ELSQ_1EEEEEENS4_6LayoutINS5_IJNSA_ILi2EEESB_SB_EEENS5_IJSB_NSA_ILi0EEESW_EEEEENS5_IJNS4_10UnderscoreESZ_SZ_EEEEENS4_13SM90_TMA_LOADENS4_14ComposedLayoutINS4_7SwizzleILi3ELi4ELi3EEENS4_18smem_ptr_flag_bitsILi16EEENST_INS5_IJNSA_ILi8EEESG_EEENS5_IJSG_SB_EEEEEEEvNS4_8identityES12_S1C_vS1D_EENS_8epilogue10collective6detail29Sm90TmaWarpSpecializedAdapterINS1G_15DefaultEpilogueISI_SJ_SJ_NS1F_6thread17LinearCombinationISI_Li1EffLNS1K_9ScaleType4KindE0ELNS_15FloatRoundStyleE2ESI_EENS1_15EpilogueDefaultEEEEEvvEEEEvNT_6ParamsE)
	.align		4
        /*000c*/ 	.word	index@(__assertfail)
	.align		4
        /*0010*/ 	.word	0x00000000
	.align		4
        /*0014*/ 	.word	0xfffffffe
	.align		4
        /*0018*/ 	.word	0x00000000
	.align		4
        /*001c*/ 	.word	0xfffffffd
	.align		4
        /*0020*/ 	.word	0x00000000
	.align		4
        /*0024*/ 	.word	0xfffffffc


//--------------------- .nv.constant4             --------------------------
	.section	.nv.constant4,"a",@progbits
	.align	8
	.align		8
.nv.constant4:
        /*0000*/ 	.dword	__assertfail
	.align		8
        /*0008*/ 	.dword	__unnamed_1
	.align		8
        /*0010*/ 	.dword	_ZN40_INTERNAL_275e722c_4_k_cu_b49b2c2d_249524cuda3std3__45__cpo5beginE
	.align		8
        /*0018*/ 	.dword	_ZN40_INTERNAL_275e722c_4_k_cu_b49b2c2d_249524cuda3std3__45__cpo3endE
	.align		8
        /*0020*/ 	.dword	_ZN40_INTERNAL_275e722c_4_k_cu_b49b2c2d_249524cuda3std3__45__cpo6cbeginE
	.align		8
        /*0028*/ 	.dword	_ZN40_INTERNAL_275e722c_4_k_cu_b49b2c2d_249524cuda3std3__45__cpo4cendE
	.align		8
        /*0030*/ 	.dword	_ZN40_INTERNAL_275e722c_4_k_cu_b49b2c2d_249524cuda3std3__442_GLOBAL__N__275e722c_4_k_cu_b49b2c2d_249526ignoreE
	.align		8
        /*0038*/ 	.dword	_ZN40_INTERNAL_275e722c_4_k_cu_b49b2c2d_249524cuda3std3__419piecewise_constructE
	.align		8
        /*0040*/ 	.dword	_ZN40_INTERNAL_275e722c_4_k_cu_b49b2c2d_249524cuda3std3__48in_placeE
	.align		8
        /*0048*/ 	.dword	_ZN40_INTERNAL_275e722c_4_k_cu_b49b2c2d_249524cuda3std6ranges3__45__cpo4swapE
	.align		8
        /*0050*/ 	.dword	_ZN40_INTERNAL_275e722c_4_k_cu_b49b2c2d_249524cuda3std6ranges3__45__cpo9iter_moveE
	.align		8
        /*0058*/ 	.dword	_ZN40_INTERNAL_275e722c_4_k_cu_b49b2c2d_249524cute7productE
	.align		8
        /*0060*/ 	.dword	_ZN40_INTERNAL_275e722c_4_k_cu_b49b2c2d_249524cute1_E
	.align		8
        /*0068*/ 	.dword	$str$22
	.align		8
        /*0070*/ 	.dword	$str$23


//--------------------- .text._ZN7cutlass13device_kernelINS_4gemm6kernel13GemmUniversalIN4cute5tupleIJiiiiEEENS1_10collective13CollectiveMmaINS1_34MainloopSm90TmaGmmaWarpSpecializedILi7ENS5_IJNS4_1CILi1EEESB_SB_EEENS1_35KernelTmaWarpSpecializedCooperativeEEENS5_IJNSA_ILi128EEESF_NSA_ILi64EEEEEENS_6half_tENS5_IJlSB_lEEESI_SJ_NS4_8TiledMMAINS4_8MMA_AtomIJNS4_4SM904GMMA26MMA_64x128x16_F32F16F16_SSILNSN_5MajorE0ELSP_0ELNSN_7ScaleInE1ELSQ_1EEEEEENS4_6LayoutINS5_IJNSA_ILi2EEESB_SB_EEENS5_IJSB_NSA_ILi0EEESW_EEEEENS5_IJNS4_10UnderscoreESZ_SZ_EEEEENS4_13SM90_TMA_LOADENS4_14ComposedLayoutINS4_7SwizzleILi3ELi4ELi3EEENS4_18smem_ptr_flag_bitsILi16EEENST_INS5_IJNSA_ILi8EEESG_EEENS5_IJSG_SB_EEEEEEEvNS4_8identityES12_S1C_vS1D_EENS_8epilogue10collective6detail29Sm90TmaWarpSpecializedAdapterINS1G_15DefaultEpilogueISI_SJ_SJ_NS1F_6thread17LinearCombinationISI_Li1EffLNS1K_9ScaleType4KindE0ELNS_15FloatRoundStyleE2ESI_EENS1_15EpilogueDefaultEEEEEvvEEEEvNT_6ParamsE --------------------------
	.section	.text._ZN7cutlass13device_kernelINS_4gemm6kernel13GemmUniversalIN4cute5tupleIJiiiiEEENS1_10collective13CollectiveMmaINS1_34MainloopSm90TmaGmmaWarpSpecializedILi7ENS5_IJNS4_1CILi1EEESB_SB_EEENS1_35KernelTmaWarpSpecializedCooperativeEEENS5_IJNSA_ILi128EEESF_NSA_ILi64EEEEEENS_6half_tENS5_IJlSB_lEEESI_SJ_NS4_8TiledMMAINS4_8MMA_AtomIJNS4_4SM904GMMA26MMA_64x128x16_F32F16F16_SSILNSN_5MajorE0ELSP_0ELNSN_7ScaleInE1ELSQ_1EEEEEENS4_6LayoutINS5_IJNSA_ILi2EEESB_SB_EEENS5_IJSB_NSA_ILi0EEESW_EEEEENS5_IJNS4_10UnderscoreESZ_SZ_EEEEENS4_13SM90_TMA_LOADENS4_14ComposedLayoutINS4_7SwizzleILi3ELi4ELi3EEENS4_18smem_ptr_flag_bitsILi16EEENST_INS5_IJNSA_ILi8EEESG_EEENS5_IJSG_SB_EEEEEEEvNS4_8identityES12_S1C_vS1D_EENS_8epilogue10collective6detail29Sm90TmaWarpSpecializedAdapterINS1G_15DefaultEpilogueISI_SJ_SJ_NS1F_6thread17LinearCombinationISI_Li1EffLNS1K_9ScaleType4KindE0ELNS_15FloatRoundStyleE2ESI_EENS1_15EpilogueDefaultEEEEEvvEEEEvNT_6ParamsE,"ax",@progbits
	.align	128
.text._ZN7cutlass13device_kernelINS_4gemm6kernel13GemmUniversalIN4cute5tupleIJiiiiEEENS1_10collective13CollectiveMmaINS1_34MainloopSm90TmaGmmaWarpSpecializedILi7ENS5_IJNS4_1CILi1EEESB_SB_EEENS1_35KernelTmaWarpSpecializedCooperativeEEENS5_IJNSA_ILi128EEESF_NSA_ILi64EEEEEENS_6half_tENS5_IJlSB_lEEESI_SJ_NS4_8TiledMMAINS4_8MMA_AtomIJNS4_4SM904GMMA26MMA_64x128x16_F32F16F16_SSILNSN_5MajorE0ELSP_0ELNSN_7ScaleInE1ELSQ_1EEEEEENS4_6LayoutINS5_IJNSA_ILi2EEESB_SB_EEENS5_IJSB_NSA_ILi0EEESW_EEEEENS5_IJNS4_10UnderscoreESZ_SZ_EEEEENS4_13SM90_TMA_LOADENS4_14ComposedLayoutINS4_7SwizzleILi3ELi4ELi3EEENS4_18smem_ptr_flag_bitsILi16EEENST_INS5_IJNSA_ILi8EEESG_EEENS5_IJSG_SB_EEEEEEEvNS4_8identityES12_S1C_vS1D_EENS_8epilogue10collective6detail29Sm90TmaWarpSpecializedAdapterINS1G_15DefaultEpilogueISI_SJ_SJ_NS1F_6thread17LinearCombinationISI_Li1EffLNS1K_9ScaleType4KindE0ELNS_15FloatRoundStyleE2ESI_EENS1_15EpilogueDefaultEEEEEvvEEEEvNT_6ParamsE:
        .type           _ZN7cutlass13device_kernelINS_4gemm6kernel13GemmUniversalIN4cute5tupleIJiiiiEEENS1_10collective13CollectiveMmaINS1_34MainloopSm90TmaGmmaWarpSpecializedILi7ENS5_IJNS4_1CILi1EEESB_SB_EEENS1_35KernelTmaWarpSpecializedCooperativeEEENS5_IJNSA_ILi128EEESF_NSA_ILi64EEEEEENS_6half_tENS5_IJlSB_lEEESI_SJ_NS4_8TiledMMAINS4_8MMA_AtomIJNS4_4SM904GMMA26MMA_64x128x16_F32F16F16_SSILNSN_5MajorE0ELSP_0ELNSN_7ScaleInE1ELSQ_1EEEEEENS4_6LayoutINS5_IJNSA_ILi2EEESB_SB_EEENS5_IJSB_NSA_ILi0EEESW_EEEEENS5_IJNS4_10UnderscoreESZ_SZ_EEEEENS4_13SM90_TMA_LOADENS4_14ComposedLayoutINS4_7SwizzleILi3ELi4ELi3EEENS4_18smem_ptr_flag_bitsILi16EEENST_INS5_IJNSA_ILi8EEESG_EEENS5_IJSG_SB_EEEEEEEvNS4_8identityES12_S1C_vS1D_EENS_8epilogue10collective6detail29Sm90TmaWarpSpecializedAdapterINS1G_15DefaultEpilogueISI_SJ_SJ_NS1F_6thread17LinearCombinationISI_Li1EffLNS1K_9ScaleType4KindE0ELNS_15FloatRoundStyleE2ESI_EENS1_15EpilogueDefaultEEEEEvvEEEEvNT_6ParamsE,@function
        .size           _ZN7cutlass13device_kernelINS_4gemm6kernel13GemmUniversalIN4cute5tupleIJiiiiEEENS1_10collective13CollectiveMmaINS1_34MainloopSm90TmaGmmaWarpSpecializedILi7ENS5_IJNS4_1CILi1EEESB_SB_EEENS1_35KernelTmaWarpSpecializedCooperativeEEENS5_IJNSA_ILi128EEESF_NSA_ILi64EEEEEENS_6half_tENS5_IJlSB_lEEESI_SJ_NS4_8TiledMMAINS4_8MMA_AtomIJNS4_4SM904GMMA26MMA_64x128x16_F32F16F16_SSILNSN_5MajorE0ELSP_0ELNSN_7ScaleInE1ELSQ_1EEEEEENS4_6LayoutINS5_IJNSA_ILi2EEESB_SB_EEENS5_IJSB_NSA_ILi0EEESW_EEEEENS5_IJNS4_10UnderscoreESZ_SZ_EEEEENS4_13SM90_TMA_LOADENS4_14ComposedLayoutINS4_7SwizzleILi3ELi4ELi3EEENS4_18smem_ptr_flag_bitsILi16EEENST_INS5_IJNSA_ILi8EEESG_EEENS5_IJSG_SB_EEEEEEEvNS4_8identityES12_S1C_vS1D_EENS_8epilogue10collective6detail29Sm90TmaWarpSpecializedAdapterINS1G_15DefaultEpilogueISI_SJ_SJ_NS1F_6thread17LinearCombinationISI_Li1EffLNS1K_9ScaleType4KindE0ELNS_15FloatRoundStyleE2ESI_EENS1_15EpilogueDefaultEEEEEvvEEEEvNT_6ParamsE,(.L_x_200 - _ZN7cutlass13device_kernelINS_4gemm6kernel13GemmUniversalIN4cute5tupleIJiiiiEEENS1_10collective13CollectiveMmaINS1_34MainloopSm90TmaGmmaWarpSpecializedILi7ENS5_IJNS4_1CILi1EEESB_SB_EEENS1_35KernelTmaWarpSpecializedCooperativeEEENS5_IJNSA_ILi128EEESF_NSA_ILi64EEEEEENS_6half_tENS5_IJlSB_lEEESI_SJ_NS4_8TiledMMAINS4_8MMA_AtomIJNS4_4SM904GMMA26MMA_64x128x16_F32F16F16_SSILNSN_5MajorE0ELSP_0ELNSN_7ScaleInE1ELSQ_1EEEEEENS4_6LayoutINS5_IJNSA_ILi2EEESB_SB_EEENS5_IJSB_NSA_ILi0EEESW_EEEEENS5_IJNS4_10UnderscoreESZ_SZ_EEEEENS4_13SM90_TMA_LOADENS4_14ComposedLayoutINS4_7SwizzleILi3ELi4ELi3EEENS4_18smem_ptr_flag_bitsILi16EEENST_INS5_IJNSA_ILi8EEESG_EEENS5_IJSG_SB_EEEEEEEvNS4_8identityES12_S1C_vS1D_EENS_8epilogue10collective6detail29Sm90TmaWarpSpecializedAdapterINS1G_15DefaultEpilogueISI_SJ_SJ_NS1F_6thread17LinearCombinationISI_Li1EffLNS1K_9ScaleType4KindE0ELNS_15FloatRoundStyleE2ESI_EENS1_15EpilogueDefaultEEEEEvvEEEEvNT_6ParamsE)
        .other          _ZN7cutlass13device_kernelINS_4gemm6kernel13GemmUniversalIN4cute5tupleIJiiiiEEENS1_10collective13CollectiveMmaINS1_34MainloopSm90TmaGmmaWarpSpecializedILi7ENS5_IJNS4_1CILi1EEESB_SB_EEENS1_35KernelTmaWarpSpecializedCooperativeEEENS5_IJNSA_ILi128EEESF_NSA_ILi64EEEEEENS_6half_tENS5_IJlSB_lEEESI_SJ_NS4_8TiledMMAINS4_8MMA_AtomIJNS4_4SM904GMMA26MMA_64x128x16_F32F16F16_SSILNSN_5MajorE0ELSP_0ELNSN_7ScaleInE1ELSQ_1EEEEEENS4_6LayoutINS5_IJNSA_ILi2EEESB_SB_EEENS5_IJSB_NSA_ILi0EEESW_EEEEENS5_IJNS4_10UnderscoreESZ_SZ_EEEEENS4_13SM90_TMA_LOADENS4_14ComposedLayoutINS4_7SwizzleILi3ELi4ELi3EEENS4_18smem_ptr_flag_bitsILi16EEENST_INS5_IJNSA_ILi8EEESG_EEENS5_IJSG_SB_EEEEEEEvNS4_8identityES12_S1C_vS1D_EENS_8epilogue10collective6detail29Sm90TmaWarpSpecializedAdapterINS1G_15DefaultEpilogueISI_SJ_SJ_NS1F_6thread17LinearCombinationISI_Li1EffLNS1K_9ScaleType4KindE0ELNS_15FloatRoundStyleE2ESI_EENS1_15EpilogueDefaultEEEEEvvEEEEvNT_6ParamsE,@"STO_CUDA_ENTRY STV_DEFAULT"
_ZN7cutlass13device_kernelINS_4gemm6kernel13GemmUniversalIN4cute5tupleIJiiiiEEENS1_10collective13CollectiveMmaINS1_34MainloopSm90TmaGmmaWarpSpecializedILi7ENS5_IJNS4_1CILi1EEESB_SB_EEENS1_35KernelTmaWarpSpecializedCooperativeEEENS5_IJNSA_ILi128EEESF_NSA_ILi64EEEEEENS_6half_tENS5_IJlSB_lEEESI_SJ_NS4_8TiledMMAINS4_8MMA_AtomIJNS4_4SM904GMMA26MMA_64x128x16_F32F16F16_SSILNSN_5MajorE0ELSP_0ELNSN_7ScaleInE1ELSQ_1EEEEEENS4_6LayoutINS5_IJNSA_ILi2EEESB_SB_EEENS5_IJSB_NSA_ILi0EEESW_EEEEENS5_IJNS4_10UnderscoreESZ_SZ_EEEEENS4_13SM90_TMA_LOADENS4_14ComposedLayoutINS4_7SwizzleILi3ELi4ELi3EEENS4_18smem_ptr_flag_bitsILi16EEENST_INS5_IJNSA_ILi8EEESG_EEENS5_IJSG_SB_EEEEEEEvNS4_8identityES12_S1C_vS1D_EENS_8epilogue10collective6detail29Sm90TmaWarpSpecializedAdapterINS1G_15DefaultEpilogueISI_SJ_SJ_NS1F_6thread17LinearCombinationISI_Li1EffLNS1K_9ScaleType4KindE0ELNS_15FloatRoundStyleE2ESI_EENS1_15EpilogueDefaultEEEEEvvEEEEvNT_6ParamsE:
[----:B------:R-:W0:Y:S01]  /*0000*/  LDC R1, c[0x0][0x28] ;  /* 0x00000a00ff017b82 */ /* 0x000e220000000800 */
[----:B------:R-:W1:Y:S01]  /*0010*/  S2R R3, SR_TID.X ;  /* 0x0000000000037919 */ /* 0x000e620000002100 */
[----:B------:R-:W-:Y:S01]  /*0020*/  ELECT P0, URZ, PT ;  /* 0x00000000003f782f */ /* 0x000fe20003800000 */
[----:B------:R-:W-:Y:S01]  /*0030*/  BSSY B0, `(.L_x_0) ;  /* 0x000000f000007945 */ /* 0x000fe20003800000 */
[--C-:B-1----:R-:W-:Y:S02]  /*0040*/  SHF.R.U32.HI R0, RZ, 0x5, R3.reuse ;  /* 0x00000005ff007819 */ /* 0x102fe40000011603 */
[----:B------:R-:W-:-:S03]  /*0050*/  SHF.R.U32.HI R14, RZ, 0x7, R3 ;  /* 0x00000007ff0e7819 */ /* 0x000fc60000011603 */
[----:B------:R-:W1:Y:S04]  /*0060*/  SHFL.IDX PT, R4, R0, RZ, 0x1f ;  /* 0x00001fff00047589 */ /* 0x000e6800000e0000 */
[----:B------:R2:W3:Y:S01]  /*0070*/  SHFL.IDX PT, R10, R14, RZ, 0x1f ;  /* 0x00001fff0e0a7589 */ /* 0x0004e200000e0000 */
[----:B-1----:R-:W-:-:S13]  /*0080*/  ISETP.NE.OR P0, PT, R4, RZ, !P0 ;  /* 0x000000ff0400720c */ /* 0x002fda0004705670 */
[----:B0-23--:R-:W-:Y:S05]  /*0090*/  @P0 BRA `(.L_x_1) ;  /* 0x0000000000200947 */ /* 0x00dfea0003800000 */
[----:B------:R-:W-:Y:S02]  /*00a0*/  ULDC.64 UR4, c[0x0][0x198] ;  /* 0x0000660000047ab9 */ /* 0x000fe40000000a00 */
[----:B------:R-:W-:Y:S02]  /*00b0*/  UIADD3 UR6, UP0, UR4, 0xf0, URZ ;  /* 0x000000f004067890 */ /* 0x000fe4000ff1e03f */
[----:B------:R-:W-:Y:S02]  /*00c0*/  UIADD3 UR4, UP1, UR4, 0x1f0, URZ ;  /* 0x000001f004047890 */ /* 0x000fe4000ff3e03f */
[----:B------:R-:W-:Y:S02]  /*00d0*/  UIADD3.X UR7, URZ, UR5, URZ, UP0, !UPT ;  /* 0x000000053f077290 */ /* 0x000fe400087fe43f */
[----:B------:R-:W-:-:S07]  /*00e0*/  UIADD3.X UR5, URZ, UR5, URZ, UP1, !UPT ;  /* 0x000000053f057290 */ /* 0x000fce0008ffe43f */
[----:B------:R0:W-:Y:S02]  /*00f0*/  UTMACCTL.PF [UR6] ;  /* 0x00000000060079b9 */ /* 0x0001e40008040000 */
[----:B------:R0:W-:Y:S02]  /*0100*/  UTMACCTL.PF [UR4] ;  /* 0x00000000040079b9 */ /* 0x0001e40008040000 */
[----:B0-----:R-:W-:Y:S01]  /*0110*/  NOP ;  /* 0x0000000000007918 */ /* 0x001fe20000000000 */
.L_x_1:
[----:B------:R-:W-:Y:S05]  /*0120*/  BSYNC B0 ;  /* 0x0000000000007941 */ /* 0x000fea0003800000 */
.L_x_0:
[----:B------:R-:W0:Y:S02]  /*0130*/  SHFL.IDX PT, R2, R0, RZ, 0x1f ;  /* 0x00001fff00027589 */ /* 0x000e2400000e0000 */
[----:B0-----:R-:W-:-:S13]  /*0140*/  ISETP.NE.AND P0, PT, R2, RZ, PT ;  /* 0x000000ff0200720c */ /* 0x001fda0003f05270 */
[----:B------:R-:W-:Y:S05]  /*0150*/  @P0 BRA `(.L_x_2) ;  /* 0x0000000000700947 */ /* 0x000fea0003800000 */
[----:B------:R-:W0:Y:S01]  /*0160*/  S2UR UR8, SR_CgaCtaId ;  /* 0x00000000000879c3 */ /* 0x000e220000008800 */
[----:B------:R-:W-:Y:S01]  /*0170*/  UMOV UR4, 0x400 ;  /* 0x0000040000047882 */ /* 0x000fe20000000000 */
[----:B------:R-:W-:Y:S01]  /*0180*/  UMOV UR5, 0x1 ;  /* 0x0000000100057882 */ /* 0x000fe20000000000 */
[----:B------:R-:W-:Y:S01]  /*0190*/  UMOV UR6, 0x100 ;  /* 0x0000010000067882 */ /* 0x000fe20000000000 */
[----:B------:R-:W-:Y:S01]  /*01a0*/  ELECT P0, URZ, PT ;  /* 0x00000000003f782f */ /* 0x000fe20003800000 */
[----:B------:R-:W-:-:S04]  /*01b0*/  UIADD3 UR6, -UR6, 0x100000, URZ ;  /* 0x0010000006067890 */ /* 0x000fc8000fffe13f */
[----:B------:R-:W-:Y:S02]  /*01c0*/  USHF.L.U32 UR7, UR6, 0xb, URZ ;  /* 0x0000000b06077899 */ /* 0x000fe4000800063f */
[----:B------:R-:W-:Y:S02]  /*01d0*/  USHF.L.U32 UR6, UR6, 0x1, URZ ;  /* 0x0000000106067899 */ /* 0x000fe4000800063f */
[----:B0-----:R-:W-:Y:S02]  /*01e0*/  ULEA UR8, UR8, UR4, 0x18 ;  /* 0x0000000408087291 */ /* 0x001fe4000f8ec03f */
[----:B------:R-:W-:-:S04]  /*01f0*/  UIADD3 UR4, -UR5, 0x100000, URZ ;  /* 0x0010000005047890 */ /* 0x000fc8000fffe13f */
[----:B------:R-:W-:Y:S02]  /*0200*/  USHF.L.U32 UR5, UR4, 0xb, URZ ;  /* 0x0000000b04057899 */ /* 0x000fe4000800063f */
[----:B------:R-:W-:Y:S01]  /*0210*/  USHF.L.U32 UR4, UR4, 0x1, URZ ;  /* 0x0000000104047899 */ /* 0x000fe2000800063f */
[----:B------:R-:W0:Y:S11]  /*0220*/  FENCE.VIEW.ASYNC.S ;  /* 0x00000000000073c6 */ /* 0x000e360000000000 */
[----:B0-----:R0:W1:Y:S01]  /*0230*/  SYNCS.EXCH.64 URZ, [UR8], UR4 ;  /* 0x00000004083f75b2 */ /* 0x0010620008000100 */
[----:B------:R0:W2:Y:S01]  /*0240*/  SYNCS.EXCH.64 URZ, [UR8+0x38], UR6 ;  /* 0x00003806083f75b2 */ /* 0x0000a20008000100 */
[----:B------:R0:W3:Y:S01]  /*0250*/  SYNCS.EXCH.64 URZ, [UR8+0x8], UR4 ;  /* 0x00000804083f75b2 */ /* 0x0000e20008000100 */
[----:B------:R0:W4:Y:S01]  /*0260*/  SYNCS.EXCH.64 URZ, [UR8+0x40], UR6 ;  /* 0x00004006083f75b2 */ /* 0x0001220008000100 */
[----:B------:R0:W0:Y:S01]  /*0270*/  SYNCS.EXCH.64 URZ, [UR8+0x10], UR4 ;  /* 0x00001004083f75b2 */ /* 0x0000220008000100 */
        /* <DEDUP_REMOVED lines=9> */
[----:B------:R-:W-:Y:S01]  /*0310*/  NOP ;  /* 0x0000000000007918 */ /* 0x000fe20000000000 */
.L_x_2:
[----:B------:R-:W5:Y:S01]  /*0320*/  SHFL.IDX PT, R0, R0, RZ, 0x1f ;  /* 0x00001fff00007589 */ /* 0x000f6200000e0000 */
[----:B------:R-:W-:Y:S01]  /*0330*/  ELECT P0, URZ, PT ;  /* 0x00000000003f782f */ /* 0x000fe20003800000 */
[----:B------:R-:W1:Y:S01]  /*0340*/  LDC R2, c[0x0][0x65c] ;  /* 0x00019700ff027b82 */ /* 0x000e620000000800 */
[----:B------:R-:W-:Y:S01]  /*0350*/  SHF.R.S32.HI R7, RZ, 0x1f, R4 ;  /* 0x0000001fff077819 */ /* 0x000fe20000011404 */
[----:B------:R-:W2:Y:S01]  /*0360*/  S2R R5, SR_CTAID.Y ;  /* 0x0000000000057919 */ /* 0x000ea20000002600 */
[----:B0-----:R-:W-:Y:S01]  /*0370*/  UMOV UR4, 0x20 ;  /* 0x0000002000047882 */ /* 0x001fe20000000000 */
[----:B------:R-:W-:Y:S01]  /*0380*/  NOP ;  /* 0x0000000000007918 */ /* 0x000fe20000000000 */
[----:B------:R-:W-:Y:S01]  /*0390*/  LEA.HI R7, R7, R4, RZ, 0x2 ;  /* 0x0000000407077211 */ /* 0x000fe200078f10ff */
[----:B------:R-:W0:Y:S01]  /*03a0*/  S2R R6, SR_CTAID.X ;  /* 0x0000000000067919 */ /* 0x000e220000002500 */
[----:B------:R-:W-:Y:S01]  /*03b0*/  ISETP.NE.AND P2, PT, R10, RZ, PT ;  /* 0x000000ff0a00720c */ /* 0x000fe20003f45270 */
[----:B------:R-:W-:Y:S01]  /*03c0*/  NOP ;  /* 0x0000000000007918 */ /* 0x000fe20000000000 */
[----:B------:R-:W-:-:S02]  /*03d0*/  LOP3.LUT R7, R7, 0xfffffffc, RZ, 0xc0, !PT ;  /* 0xfffffffc07077812 */ /* 0x000fc400078ec0ff */
[----:B-----5:R-:W-:Y:S02]  /*03e0*/  ISETP.NE.OR P0, PT, R0, RZ, !P0 ;  /* 0x000000ff0000720c */ /* 0x020fe40004705670 */
[----:B-1----:R-:W-:-:S04]  /*03f0*/  ISETP.NE.AND P3, PT, R2, 0x1, PT ;  /* 0x000000010200780c */ /* 0x002fc80003f65270 */
[----:B------:R-:W-:Y:S01]  /*0400*/  P2R R0, PR, RZ, 0x8 ;  /* 0x00000008ff007803 */ /* 0x000fe20000000000 */
[----:B------:R-:W-:Y:S01]  /*0410*/  IMAD.IADD R0, R4, 0x1, -R7 ;  /* 0x0000000104007824 */ /* 0x000fe200078e0a07 */
[----:B------:R-:W-:Y:S01]  /*0420*/  LOP3.LUT R4, R3, 0x7f, RZ, 0xc0, !PT ;  /* 0x0000007f03047812 */ /* 0x000fe200078ec0ff */
[----:B------:R-:W-:-:S03]  /*0430*/  IMAD.MOV.U32 R7, RZ, RZ, RZ ;  /* 0x000000ffff077224 */ /* 0x000fc600078e00ff */
[----:B------:R-:W-:Y:S01]  /*0440*/  ISETP.NE.AND P1, PT, R0, 0x3, PT ;  /* 0x000000030000780c */ /* 0x000fe20003f25270 */
[----:B------:R-:W-:Y:S01]  /*0450*/  VOTEU.ALL UP0, P0 ;  /* 0x00000000003f7886 */ /* 0x000fe20000000000 */
[----:B------:R-:W-:Y:S01]  /*0460*/  VOTEU.ALL UP1, P0 ;  /* 0x00000000003f7886 */ /* 0x000fe20000020000 */
[----:B------:R-:W0:Y:S01]  /*0470*/  @P3 LDC R17, c[0x0][0x10] ;  /* 0x00000400ff113b82 */ /* 0x000e220000000800 */
[----:B--2---:R-:W-:Y:S02]  /*0480*/  @P3 IMAD.MOV.U32 R8, RZ, RZ, R5 ;  /* 0x000000ffff083224 */ /* 0x004fe400078e0005 */
[----:B------:R-:W-:Y:S01]  /*0490*/  @!UP0 UMOV UR6, 0x400 ;  /* 0x0000040000068882 */ /* 0x000fe20000000000 */
[----:B------:R-:W-:-:S04]  /*04a0*/  @!UP0 UIADD3 UR4, -UR4, 0x100000, URZ ;  /* 0x0010000004048890 */ /* 0x000fc8000fffe13f */
[----:B------:R-:W-:Y:S02]  /*04b0*/  @!UP0 USHF.L.U32 UR5, UR4, 0xb, URZ ;  /* 0x0000000b04058899 */ /* 0x000fe4000800063f */
[----:B------:R-:W-:Y:S01]  /*04c0*/  @!UP0 USHF.L.U32 UR4, UR4, 0x1, URZ ;  /* 0x0000000104048899 */ /* 0x000fe2000800063f */
[----:B------:R-:W-:Y:S01]  /*04d0*/  @P3 IMAD.MOV.U32 R9, RZ, RZ, RZ ;  /* 0x000000ffff093224 */ /* 0x000fe200078e00ff */
[----:B------:R-:W1:Y:S08]  /*04e0*/  @!UP0 S2UR UR7, SR_CgaCtaId ;  /* 0x00000000000789c3 */ /* 0x000e700000008800 */
[----:B------:R-:W2:Y:S01]  /*04f0*/  @!P3 LDC R11, c[0x0][0xc] ;  /* 0x00000300ff0bbb82 */ /* 0x000ea20000000800 */
[----:B0-----:R-:W-:Y:S01]  /*0500*/  @P3 IMAD.WIDE.U32 R16, R6, R17, R8 ;  /* 0x0000001106103225 */ /* 0x001fe200078e0008 */
[----:B-1----:R-:W-:Y:S01]  /*0510*/  @!UP0 ULEA UR8, UR7, UR6, 0x18 ;  /* 0x0000000607088291 */ /* 0x002fe2000f8ec03f */
[----:B------:R-:W-:-:S02]  /*0520*/  VOTEU.ALL UP0, P0 ;  /* 0x00000000003f7886 */ /* 0x000fc40000000000 */
[----:B------:R-:W-:Y:S01]  /*0530*/  ULDC UR6, c[0x0][0xc] ;  /* 0x0000030000067ab9 */ /* 0x000fe20000000800 */
[----:B------:R-:W-:Y:S01]  /*0540*/  ISETP.EQ.OR P0, PT, R0, RZ, !P1 ;  /* 0x000000ff0000720c */ /* 0x000fe20004f02670 */
[----:B------:R-:W-:-:S03]  /*0550*/  ULDC UR7, c[0x0][0x10] ;  /* 0x0000040000077ab9 */ /* 0x000fc60000000800 */
[C---:B------:R-:W-:Y:S01]  /*0560*/  ISETP.EQ.AND P0, PT, R10.reuse, RZ, P0 ;  /* 0x000000ff0a00720c */ /* 0x040fe20000702270 */
[----:B------:R-:W-:Y:S02]  /*0570*/  VIADD R10, R10, 0xffffffff ;  /* 0xffffffff0a0a7836 */ /* 0x000fe40000000000 */
[----:B--2---:R-:W-:Y:S01]  /*0580*/  @!P3 IMAD.WIDE.U32 R8, R11, R5, R6 ;  /* 0x000000050b08b225 */ /* 0x004fe200078e0006 */
[----:B------:R-:W0:Y:S02]  /*0590*/  FENCE.VIEW.ASYNC.S ;  /* 0x00000000000073c6 */ /* 0x000e240000000000 */
[----:B0-----:R-:W3:Y:S01]  /*05a0*/  @!UP0 SYNCS.EXCH.64 URZ, [UR8+0x80], UR4 ;  /* 0x00008004083f85b2 */ /* 0x001ee20008000100 */
[----:B------:R-:W-:Y:S01]  /*05b0*/  SEL R18, RZ, 0x1, !P0 ;  /* 0x00000001ff127807 */ /* 0x000fe20004000000 */
[----:B------:R-:W-:Y:S01]  /*05c0*/  @P3 IMAD.MOV.U32 R11, RZ, RZ, RZ ;  /* 0x000000ffff0b3224 */ /* 0x000fe200078e00ff */
[----:B------:R-:W-:Y:S01]  /*05d0*/  ISETP.GE.U32.AND P1, PT, R10, 0x2, PT ;  /* 0x000000020a00780c */ /* 0x000fe20003f26070 */
[----:B------:R-:W-:-:S02]  /*05e0*/  @!P3 IMAD.MOV.U32 R16, RZ, RZ, R8 ;  /* 0x000000ffff10b224 */ /* 0x000fc400078e0008 */
[----:B------:R-:W-:Y:S01]  /*05f0*/  @P3 IMAD.IADD R17, R17, 0x1, R11 ;  /* 0x0000000111113824 */ /* 0x000fe200078e020b */
[----:B------:R-:W-:Y:S01]  /*0600*/  SEL R18, R18, 0x2, P1 ;  /* 0x0000000212127807 */ /* 0x000fe20000800000 */
[----:B------:R-:W-:Y:S01]  /*0610*/  @!P3 IMAD.MOV.U32 R17, RZ, RZ, R9 ;  /* 0x000000ffff11b224 */ /* 0x000fe200078e0009 */
[----:B------:R0:W3:Y:S01]  /*0620*/  @!UP1 SYNCS.EXCH.64 URZ, [UR8+0x88], UR4 ;  /* 0x00008804083f95b2 */ /* 0x0000e20008000100 */
[----:B------:R-:W-:Y:S01]  /*0630*/  NOP ;  /* 0x0000000000007918 */ /* 0x000fe20000000000 */
[----:B0-----:R-:W-:-:S03]  /*0640*/  UIMAD.WIDE.U32 UR4, UR6, UR7, URZ ;  /* 0x00000007060472a5 */ /* 0x001fc6000f8e003f */
[----:B------:R-:W-:Y:S02]  /*0650*/  ULDC UR6, c[0x0][0x14] ;  /* 0x0000050000067ab9 */ /* 0x000fe40000000800 */
[----:B------:R-:W-:Y:S02]  /*0660*/  UIMAD.WIDE.U32 UR36, UR4, UR6, URZ ;  /* 0x00000006042472a5 */ /* 0x000fe4000f8e003f */
[----:B------:R-:W-:-:S04]  /*0670*/  UIMAD UR42, UR5, UR6, URZ ;  /* 0x00000006052a72a4 */ /* 0x000fc8000f8e023f */
[----:B------:R-:W-:Y:S01]  /*0680*/  UIADD3 UR42, UR37, UR42, URZ ;  /* 0x0000002a252a7290 */ /* 0x000fe2000fffe03f */
[----:B---34-:R-:W-:Y:S06]  /*0690*/  BAR.SYNC.DEFER_BLOCKING 0x0 ;  /* 0x0000000000007b1d */ /* 0x018fec0000010000 */
[----:B------:R-:W-:Y:S05]  /*06a0*/  @!P2 BRA `(.L_x_3) ;  /* 0x0000005c00c8a947 */ /* 0x000fea0003800000 */
[----:B------:R-:W-:-:S13]  /*06b0*/  ISETP.GT.U32.AND P0, PT, R10, 0x1, PT ;  /* 0x000000010a00780c */ /* 0x000fda0003f04070 */
[----:B------:R-:W-:Y:S05]  /*06c0*/  @P0 EXIT ;  /* 0x000000000000094d */ /* 0x000fea0003800000 */
[----:B------:R-:W-:Y:S01]  /*06d0*/  ULDC.64 UR4, c[0x0][0x650] ;  /* 0x0001940000047ab9 */ /* 0x000fe20000000a00 */
[----:B------:R-:W-:Y:S01]  /*06e0*/  PRMT R0, RZ, 0x7610, R0 ;  /* 0x00007610ff007816 */ /* 0x000fe20000000000 */
[----:B------:R-:W-:Y:S01]  /*06f0*/  IMAD.MOV.U32 R101, RZ, RZ, -0x1 ;  /* 0xffffffffff657424 */ /* 0x000fe200078e00ff */
[----:B------:R-:W-:Y:S01]  /*0700*/  ISETP.GE.U32.AND P0, PT, R16, UR4, PT ;  /* 0x0000000410007c0c */ /* 0x000fe2000bf06070 */
[----:B------:R-:W-:Y:S02]  /*0710*/  IMAD.MOV.U32 R100, RZ, RZ, -0x1 ;  /* 0xffffffffff647424 */ /* 0x000fe400078e00ff */
[----:B------:R-:W-:Y:S01]  /*0720*/  IMAD.MOV.U32 R99, RZ, RZ, -0x1 ;  /* 0xffffffffff637424 */ /* 0x000fe200078e00ff */
[----:B------:R-:W-:-:S13]  /*0730*/  ISETP.GE.U32.AND.EX P0, PT, R17, UR5, PT, P0 ;  /* 0x0000000511007c0c */ /* 0x000fda000bf06100 */
[----:B------:R-:W-:Y:S05]  /*0740*/  @P0 BRA `(.L_x_4) ;  /* 0x0000000400540947 */ /* 0x000fea0003800000 */
[----:B------:R-:W0:Y:S01]  /*0750*/  LDC.64 R20, c[0x0][0x628] ;  /* 0x00018a00ff147b82 */ /* 0x000e220000000a00 */
[----:B------:R-:W-:Y:S02]  /*0760*/  IMAD.MOV.U32 R8, RZ, RZ, R16 ;  /* 0x000000ffff087224 */ /* 0x000fe400078e0010 */
[----:B------:R-:W-:-:S05]  /*0770*/  IMAD.MOV.U32 R9, RZ, RZ, R17 ;  /* 0x000000ffff097224 */ /* 0x000fca00078e0011 */
[----:B------:R-:W1:Y:S08]  /*0780*/  LDC R0, c[0x0][0x630] ;  /* 0x00018c00ff007b82 */ /* 0x000e700000000800 */
[----:B------:R-:W2:Y:S01]  /*0790*/  LDC.64 R22, c[0x0][0x620] ;  /* 0x00018800ff167b82 */ /* 0x000ea20000000a00 */
[----:B0-----:R-:W-:-:S04]  /*07a0*/  ISETP.NE.U32.AND P0, PT, R20, RZ, PT ;  /* 0x000000ff1400720c */ /* 0x001fc80003f05070 */
[----:B------:R-:W-:-:S13]  /*07b0*/  ISETP.NE.AND.EX P0, PT, R21, RZ, PT, P0 ;  /* 0x000000ff1500720c */ /* 0x000fda0003f05300 */
[----:B-12---:R-:W-:Y:S05]  /*07c0*/  @!P0 BRA `(.L_x_5) ;  /* 0x0000000000288947 */ /* 0x006fea0003800000 */
[----:B------:R-:W0:Y:S02]  /*07d0*/  LDC R13, c[0x0][0x634] ;  /* 0x00018d00ff0d7b82 */ /* 0x000e240000000800 */
[----:B0-----:R-:W-:-:S05]  /*07e0*/  IADD3 R13, P0, R16, R13, RZ ;  /* 0x0000000d100d7210 */ /* 0x001fca0007f1e0ff */
[----:B------:R-:W-:-:S04]  /*07f0*/  IMAD.X R15, RZ, RZ, R17, P0 ;  /* 0x000000ffff0f7224 */ /* 0x000fc800000e0611 */
[----:B------:R-:W-:-:S04]  /*0800*/  IMAD.WIDE.U32 R8, R15, R20, RZ ;  /* 0x000000140f087225 */ /* 0x000fc800078e00ff */
[----:B------:R-:W-:-:S04]  /*0810*/  IMAD.WIDE.U32 R10, P0, R13, R21, R8 ;  /* 0x000000150d0a7225 */ /* 0x000fc80007800008 */
[----:B------:R-:W-:-:S04]  /*0820*/  IMAD.WIDE.U32 R8, R13, R20, RZ ;  /* 0x000000140d087225 */ /* 0x000fc800078e00ff */
[----:B------:R-:W-:Y:S01]  /*0830*/  IMAD.X R13, RZ, RZ, RZ, P0 ;  /* 0x000000ffff0d7224 */ /* 0x000fe200000e06ff */
[----:B------:R-:W-:Y:S01]  /*0840*/  IADD3 RZ, P0, R9, R10, RZ ;  /* 0x0000000a09ff7210 */ /* 0x000fe20007f1e0ff */
[----:B------:R-:W-:-:S04]  /*0850*/  IMAD.MOV.U32 R12, RZ, RZ, R11 ;  /* 0x000000ffff0c7224 */ /* 0x000fc800078e000b */
[----:B------:R-:W-:-:S08]  /*0860*/  IMAD.WIDE.U32.X R8, R15, R21, R12, P0 ;  /* 0x000000150f087225 */ /* 0x000fd000000e040c */
.L_x_5:
[-CC-:B------:R-:W-:Y:S01]  /*0870*/  SHF.R.U64 R99, R8, R0.reuse, R9.reuse ;  /* 0x0000000008637219 */ /* 0x180fe20000001209 */
[----:B------:R-:W0:Y:S01]  /*0880*/  LDC R12, c[0x0][0x618] ;  /* 0x00018600ff0c7b82 */ /* 0x000e220000000800 */
[----:B------:R-:W-:Y:S01]  /*0890*/  SHF.R.U32.HI R7, RZ, R0, R9 ;  /* 0x00000000ff077219 */ /* 0x000fe20000011609 */
[----:B------:R-:W-:Y:S01]  /*08a0*/  ULDC UR4, c[0x0][0x150] ;  /* 0x0000540000047ab9 */ /* 0x000fe20000000800 */
[----:B------:R-:W-:Y:S02]  /*08b0*/  IADD3 R11, P0, RZ, -R99, RZ ;  /* 0x80000063ff0b7210 */ /* 0x000fe40007f1e0ff */
[----:B------:R-:W-:-:S03]  /*08c0*/  I2FP.F32.U32 R0, R6 ;  /* 0x0000000600007245 */ /* 0x000fc60000201000 */
[----:B------:R-:W1:Y:S01]  /*08d0*/  LDC.64 R30, c[0x0][0x640] ;  /* 0x00019000ff1e7b82 */ /* 0x000e620000000a00 */
[----:B------:R-:W-:Y:S02]  /*08e0*/  IMAD.X R13, RZ, RZ, ~R7, P0 ;  /* 0x000000ffff0d7224 */ /* 0x000fe400000e0e07 */
[----:B------:R-:W-:Y:S01]  /*08f0*/  FMUL R0, R0, UR4 ;  /* 0x0000000400007c20 */ /* 0x000fe20008400000 */
[----:B------:R-:W-:Y:S01]  /*0900*/  IMAD.WIDE.U32 R8, R11, R22, R16 ;  /* 0x000000160b087225 */ /* 0x000fe200078e0010 */
[----:B------:R-:W-:-:S03]  /*0910*/  ULDC UR4, c[0x0][0x154] ;  /* 0x0000550000047ab9 */ /* 0x000fc60000000800 */
[----:B------:R-:W-:Y:S01]  /*0920*/  IMAD R10, R13, R22, RZ ;  /* 0x000000160d0a7224 */ /* 0x000fe200078e02ff */
[----:B------:R-:W2:Y:S01]  /*0930*/  LDC R7, c[0x0][0x144] ;  /* 0x00005100ff077b82 */ /* 0x000ea20000000800 */
[----:B------:R-:W3:Y:S02]  /*0940*/  F2I.U32.TRUNC.NTZ R0, R0 ;  /* 0x0000000000007305 */ /* 0x000ee4000020f000 */
[----:B------:R-:W-:-:S04]  /*0950*/  IMAD R11, R11, R23, R10 ;  /* 0x000000170b0b7224 */ /* 0x000fc800078e020a */
[----:B------:R-:W-:Y:S01]  /*0960*/  IMAD.IADD R9, R9, 0x1, R11 ;  /* 0x0000000109097824 */ /* 0x000fe200078e020b */
[----:B------:R-:W4:Y:S01]  /*0970*/  LDC R24, c[0x0][0x608] ;  /* 0x00018200ff187b82 */ /* 0x000f220000000800 */
[----:B------:R-:W-:-:S03]  /*0980*/  IMAD.MOV.U32 R11, RZ, RZ, -0x1 ;  /* 0xffffffffff0b7424 */ /* 0x000fc600078e00ff */
[-CC-:B0-----:R-:W-:Y:S02]  /*0990*/  SHF.R.U64 R22, R8, R12.reuse, R9.reuse ;  /* 0x0000000c08167219 */ /* 0x181fe40000001209 */
[----:B------:R-:W-:Y:S02]  /*09a0*/  I2FP.F32.U32 R8, R5 ;  /* 0x0000000500087245 */ /* 0x000fe40000201000 */
[----:B------:R-:W0:Y:S01]  /*09b0*/  LDC R28, c[0x0][0x658] ;  /* 0x00019600ff1c7b82 */ /* 0x000e220000000800 */
[----:B-1----:R-:W-:Y:S01]  /*09c0*/  ISETP.NE.U32.AND P0, PT, R30, RZ, PT ;  /* 0x000000ff1e00720c */ /* 0x002fe20003f05070 */
[----:B---3--:R-:W-:Y:S02]  /*09d0*/  IMAD.MOV R10, RZ, RZ, -R0 ;  /* 0x000000ffff0a7224 */ /* 0x008fe400078e0a00 */
[----:B------:R-:W-:Y:S01]  /*09e0*/  FMUL R8, R8, UR4 ;  /* 0x0000000408087c20 */ /* 0x000fe20008400000 */
[----:B------:R-:W-:Y:S02]  /*09f0*/  SHF.R.U32.HI R9, RZ, R12, R9 ;  /* 0x0000000cff097219 */ /* 0x000fe40000011609 */
[----:B------:R-:W-:Y:S01]  /*0a00*/  ISETP.NE.AND.EX P0, PT, R31, RZ, PT, P0 ;  /* 0x000000ff1f00720c */ /* 0x000fe20003f05300 */
[----:B------:R1:W3:Y:S01]  /*0a10*/  F2I.U32.TRUNC.NTZ R15, R8 ;  /* 0x00000008000f7305 */ /* 0x0002e2000020f000 */
[----:B------:R-:W1:Y:S01]  /*0a20*/  LDC R20, c[0x0][0x148] ;  /* 0x00005200ff147b82 */ /* 0x000e620000000800 */
[----:B--2---:R-:W-:-:S07]  /*0a30*/  IMAD R0, R7, R10, R6 ;  /* 0x0000000a07007224 */ /* 0x004fce00078e0206 */
[----:B------:R-:W2:Y:S01]  /*0a40*/  LDC R26, c[0x0][0x600] ;  /* 0x00018000ff1a7b82 */ /* 0x000ea20000000800 */
[-CC-:B----4-:R-:W-:Y:S02]  /*0a50*/  SHF.R.U64 R32, R22, R24.reuse, R9.reuse ;  /* 0x0000001816207219 */ /* 0x190fe40000001209 */
[----:B------:R-:W-:Y:S01]  /*0a60*/  SHF.R.U32.HI R7, RZ, R24, R9 ;  /* 0x00000018ff077219 */ /* 0x000fe20000011609 */
[----:B------:R-:W-:-:S04]  /*0a70*/  IMAD.MOV.U32 R9, RZ, RZ, 0x1 ;  /* 0x00000001ff097424 */ /* 0x000fc800078e00ff */
[----:B------:R-:W4:Y:S01]  /*0a80*/  LDC R21, c[0x0][0x648] ;  /* 0x00019200ff157b82 */ /* 0x000f220000000800 */
[-C--:B0-----:R-:W-:Y:S02]  /*0a90*/  SHF.L.U32 R6, R11, R28.reuse, RZ ;  /* 0x0000001c0b067219 */ /* 0x081fe400000006ff */
[--C-:B------:R-:W-:Y:S02]  /*0aa0*/  SHF.R.U64 R24, R32, R28, R7.reuse ;  /* 0x0000001c20187219 */ /* 0x100fe40000001207 */
[----:B------:R-:W-:Y:S02]  /*0ab0*/  LOP3.LUT R13, RZ, R6, RZ, 0x33, !PT ;  /* 0x00000006ff0d7212 */ /* 0x000fe400078e33ff */
[-C--:B------:R-:W-:Y:S01]  /*0ac0*/  SHF.R.U32.HI R7, RZ, R28.reuse, R7 ;  /* 0x0000001cff077219 */ /* 0x080fe20000011607 */
[----:B------:R-:W0:Y:S01]  /*0ad0*/  LDC R23, c[0x0][0x638] ;  /* 0x00018e00ff177b82 */ /* 0x000e220000000800 */
[----:B------:R-:W-:Y:S01]  /*0ae0*/  SHF.L.U32 R12, R9, R28, RZ ;  /* 0x0000001c090c7219 */ /* 0x000fe200000006ff */
[----:B------:R-:W-:-:S06]  /*0af0*/  IMAD.MOV.U32 R6, RZ, RZ, R24 ;  /* 0x000000ffff067224 */ /* 0x000fcc00078e0018 */
[----:B------:R-:W0:Y:S01]  /*0b00*/  LDC R101, c[0x0][0x610] ;  /* 0x00018400ff657b82 */ /* 0x000e220000000800 */
[----:B-1-3--:R-:W-:Y:S05]  /*0b10*/  @!P0 BRA `(.L_x_6) ;  /* 0x0000000000288947 */ /* 0x00afea0003800000 */
[----:B------:R-:W1:Y:S02]  /*0b20*/  LDC R11, c[0x0][0x64c] ;  /* 0x00019300ff0b7b82 */ /* 0x000e640000000800 */
[----:B-1----:R-:W-:-:S05]  /*0b30*/  IADD3 R11, P0, R24, R11, RZ ;  /* 0x0000000b180b7210 */ /* 0x002fca0007f1e0ff */
        /* <DEDUP_REMOVED lines=8> */
.L_x_6:
[----:B----4-:R-:W-:Y:S01]  /*0bc0*/  SHF.R.U64 R6, R6, R21, R7 ;  /* 0x0000001506067219 */ /* 0x010fe20000001207 */
[----:B--2---:R-:W-:Y:S01]  /*0bd0*/  VIADD R7, R26, 0xffffffff ;  /* 0xffffffff1a077836 */ /* 0x004fe20000000000 */
[----:B------:R-:W-:Y:S01]  /*0be0*/  LOP3.LUT R13, R32, R13, RZ, 0xc0, !PT ;  /* 0x0000000d200d7212 */ /* 0x000fe200078ec0ff */
[----:B------:R-:W-:Y:S02]  /*0bf0*/  IMAD.MOV R15, RZ, RZ, -R15 ;  /* 0x000000ffff0f7224 */ /* 0x000fe400078e0a0f */
[----:B------:R-:W-:Y:S02]  /*0c00*/  IMAD.MOV R8, RZ, RZ, -R6 ;  /* 0x000000ffff087224 */ /* 0x000fe400078e0a06 */
[----:B------:R-:W-:Y:S01]  /*0c10*/  IMAD R13, R12, R6, R13 ;  /* 0x000000060c0d7224 */ /* 0x000fe200078e020d */
[----:B------:R-:W-:Y:S01]  /*0c20*/  LOP3.LUT R6, R22, R7, RZ, 0xc0, !PT ;  /* 0x0000000716067212 */ /* 0x000fe200078ec0ff */
[----:B------:R-:W-:Y:S02]  /*0c30*/  @P3 IMAD R0, R20, R15, R5 ;  /* 0x0000000f14003224 */ /* 0x000fe400078e0205 */
[----:B0-----:R-:W-:-:S02]  /*0c40*/  IMAD R5, R8, R23, R24 ;  /* 0x0000001708057224 */ /* 0x001fc400078e0218 */
[----:B------:R-:W-:Y:S02]  /*0c50*/  IMAD R101, R13, R101, R0 ;  /* 0x000000650d657224 */ /* 0x000fe400078e0200 */
[----:B------:R-:W-:Y:S02]  /*0c60*/  IMAD R6, R5, R26, R6 ;  /* 0x0000001a05067224 */ /* 0x000fe400078e0206 */
[----:B------:R-:W-:-:S03]  /*0c70*/  IMAD.MOV.U32 R0, RZ, RZ, 0x1 ;  /* 0x00000001ff007424 */ /* 0x000fc600078e00ff */
[----:B------:R-:W-:Y:S02]  /*0c80*/  SEL R100, R6, R101, !P3 ;  /* 0x0000006506647207 */ /* 0x000fe40005800000 */
[----:B------:R-:W-:-:S07]  /*0c90*/  SEL R101, R101, R6, !P3 ;  /* 0x0000000665657207 */ /* 0x000fce0005800000 */
.L_x_4:
[----:B------:R-:W-:-:S08]  /*0ca0*/  NOP ;  /* 0x0000000000007918 */ /* 0x000fd00000000000 */
[----:B------:R-:W0:Y:S02]  /*0cb0*/  USETMAXREG.TRY_ALLOC.CTAPOOL UP0, 0xe8 ;  /* 0x000000e8000079c8 */ /* 0x000e240008000600 */
[----:B0-----:R-:W-:-:S13]  /*0cc0*/  PLOP3.LUT P0, PT, PT, PT, UP0, 0x80, 0x0 ;  /* 0x000000000000781c */ /* 0x001fda0003f0f008 */
[----:B------:R-:W-:Y:S05]  /*0cd0*/  @!P0 BRA `(.L_x_4) ;  /* 0xfffffffc00f08947 */ /* 0x000fea000383ffff */
[----:B------:R-:W-:Y:S01]  /*0ce0*/  ULDC.64 UR4, c[0x0][0x598] ;  /* 0x0001660000047ab9 */ /* 0x000fe20000000a00 */
[----:B------:R-:W-:Y:S01]  /*0cf0*/  ULDC.64 UR38, c[0x0][0x208] ;  /* 0x0000820000267ab9 */ /* 0x000fe20000000a00 */
[----:B------:R-:W-:-:S04]  /*0d00*/  ISETP.NE.U32.AND P0, PT, RZ, UR4, PT ;  /* 0x00000004ff007c0c */ /* 0x000fc8000bf05070 */
[----:B------:R-:W-:-:S13]  /*0d10*/  ISETP.NE.AND.EX P0, PT, RZ, UR5, PT, P0 ;  /* 0x00000005ff007c0c */ /* 0x000fda000bf05300 */
[----:B------:R-:W-:Y:S05]  /*0d20*/  @!P0 BRA `(.L_x_7) ;  /* 0x00000000001c8947 */ /* 0x000fea0003800000 */
[----:B------:R-:W0:Y:S02]  /*0d30*/  LDC.64 R6, c[0x0][0x598] ;  /* 0x00016600ff067b82 */ /* 0x000e240000000a00 */
[----:B0-----:R-:W2:Y:S02]  /*0d40*/  LDG.E.64 R6, desc[UR38][R6.64] ;  /* 0x0000002606067981 */ /* 0x001ea4000c1e1b00 */
[----:B--2---:R-:W-:-:S04]  /*0d50*/  ISETP.NE.U32.AND P0, PT, R6, RZ, PT ;  /* 0x000000ff0600720c */ /* 0x004fc80003f05070 */
[----:B------:R-:W-:-:S13]  /*0d60*/  ISETP.NE.AND.EX P0, PT, R7, RZ, PT, P0 ;  /* 0x000000ff0700720c */ /* 0x000fda0003f05300 */
[----:B------:R-:W-:Y:S05]  /*0d70*/  @!P0 BRA `(.L_x_7) ;  /* 0x0000000000088947 */ /* 0x000fea0003800000 */
[----:B------:R0:W5:Y:S01]  /*0d80*/  LD.E R19, desc[UR38][R6.64] ;  /* 0x0000002606137980 */ /* 0x000162000c101900 */
[----:B------:R-:W-:Y:S05]  /*0d90*/  BRA `(.L_x_8) ;  /* 0x0000000000247947 */ /* 0x000fea0003800000 */
.L_x_7:
[----:B------:R-:W-:Y:S02]  /*0da0*/  ULDC.64 UR4, c[0x0][0x588] ;  /* 0x0001620000047ab9 */ /* 0x000fe40000000a00 */
[----:B------:R-:W-:-:S04]  /*0db0*/  ISETP.NE.U32.AND P0, PT, RZ, UR4, PT ;  /* 0x00000004ff007c0c */ /* 0x000fc8000bf05070 */
[----:B------:R-:W-:-:S13]  /*0dc0*/  ISETP.NE.AND.EX P0, PT, RZ, UR5, PT, P0 ;  /* 0x00000005ff007c0c */ /* 0x000fda000bf05300 */
[----:B------:R-:W-:Y:S05]  /*0dd0*/  @!P0 BRA `(.L_x_9) ;  /* 0x00000000000c8947 */ /* 0x000fea0003800000 */
[----:B------:R-:W0:Y:S02]  /*0de0*/  LDC.64 R6, c[0x0][0x588] ;  /* 0x00016200ff067b82 */ /* 0x000e240000000a00 */
[----:B0-----:R1:W5:Y:S01]  /*0df0*/  LDG.E R19, desc[UR38][R6.64] ;  /* 0x0000002606137981 */ /* 0x001362000c1e1900 */
[----:B------:R-:W-:Y:S05]  /*0e00*/  BRA `(.L_x_8) ;  /* 0x0000000000087947 */ /* 0x000fea0003800000 */
.L_x_9:
[----:B------:R-:W-:Y:S02]  /*0e10*/  ULDC UR4, c[0x0][0x580] ;  /* 0x0001600000047ab9 */ /* 0x000fe40000000800 */
[----:B------:R-:W-:-:S07]  /*0e20*/  IMAD.U32 R19, RZ, RZ, UR4 ;  /* 0x00000004ff137e24 */ /* 0x000fce000f8e00ff */
.L_x_8:
[----:B------:R-:W-:Y:S02]  /*0e30*/  ULDC.64 UR4, c[0x0][0x5a0] ;  /* 0x0001680000047ab9 */ /* 0x000fe40000000a00 */
[----:B------:R-:W-:-:S04]  /*0e40*/  ISETP.NE.U32.AND P0, PT, RZ, UR4, PT ;  /* 0x00000004ff007c0c */ /* 0x000fc8000bf05070 */
[----:B------:R-:W-:-:S13]  /*0e50*/  ISETP.NE.AND.EX P0, PT, RZ, UR5, PT, P0 ;  /* 0x00000005ff007c0c */ /* 0x000fda000bf05300 */
[----:B------:R-:W-:Y:S05]  /*0e60*/  @!P0 BRA `(.L_x_10) ;  /* 0x00000000001c8947 */ /* 0x000fea0003800000 */
[----:B01----:R-:W0:Y:S02]  /*0e70*/  LDC.64 R6, c[0x0][0x5a0] ;  /* 0x00016800ff067b82 */ /* 0x003e240000000a00 */
[----:B0-----:R-:W2:Y:S02]  /*0e80*/  LDG.E.64 R6, desc[UR38][R6.64] ;  /* 0x0000002606067981 */ /* 0x001ea4000c1e1b00 */
[----:B--2---:R-:W-:-:S04]  /*0e90*/  ISETP.NE.U32.AND P0, PT, R6, RZ, PT ;  /* 0x000000ff0600720c */ /* 0x004fc80003f05070 */
[----:B------:R-:W-:-:S13]  /*0ea0*/  ISETP.NE.AND.EX P0, PT, R7, RZ, PT, P0 ;  /* 0x000000ff0700720c */ /* 0x000fda0003f05300 */
[----:B------:R-:W-:Y:S05]  /*0eb0*/  @!P0 BRA `(.L_x_10) ;  /* 0x0000000000088947 */ /* 0x000fea0003800000 */
[----:B------:R0:W5:Y:S01]  /*0ec0*/  LD.E R88, desc[UR38][R6.64] ;  /* 0x0000002606587980 */ /* 0x000162000c101900 */
[----:B------:R-:W-:Y:S05]  /*0ed0*/  BRA `(.L_x_11) ;  /* 0x0000000000247947 */ /* 0x000fea0003800000 */
.L_x_10:
[----:B------:R-:W-:Y:S02]  /*0ee0*/  ULDC.64 UR4, c[0x0][0x590] ;  /* 0x0001640000047ab9 */ /* 0x000fe40000000a00 */
[----:B------:R-:W-:-:S04]  /*0ef0*/  ISETP.NE.U32.AND P0, PT, RZ, UR4, PT ;  /* 0x00000004ff007c0c */ /* 0x000fc8000bf05070 */
[----:B------:R-:W-:-:S13]  /*0f00*/  ISETP.NE.AND.EX P0, PT, RZ, UR5, PT, P0 ;  /* 0x00000005ff007c0c */ /* 0x000fda000bf05300 */
[----:B------:R-:W-:Y:S05]  /*0f10*/  @!P0 BRA `(.L_x_12) ;  /* 0x00000000000c8947 */ /* 0x000fea0003800000 */
[----:B------:R-:W2:Y:S02]  /*0f20*/  LDC.64 R88, c[0x0][0x590] ;  /* 0x00016400ff587b82 */ /* 0x000ea40000000a00 */
[----:B--2---:R2:W5:Y:S01]  /*0f30*/  LDG.E R88, desc[UR38][R88.64] ;  /* 0x0000002658587981 */ /* 0x004562000c1e1900 */
[----:B------:R-:W-:Y:S05]  /*0f40*/  BRA `(.L_x_11) ;  /* 0x0000000000087947 */ /* 0x000fea0003800000 */
.L_x_12:
[----:B------:R-:W-:Y:S02]  /*0f50*/  ULDC UR4, c[0x0][0x584] ;  /* 0x0001610000047ab9 */ /* 0x000fe40000000800 */
[----:B------:R-:W-:-:S07]  /*0f60*/  IMAD.U32 R88, RZ, RZ, UR4 ;  /* 0x00000004ff587e24 */ /* 0x000fce000f8e00ff */
.L_x_11:
[----:B------:R-:W-:-:S13]  /*0f70*/  LOP3.LUT P0, RZ, R0, 0xff, RZ, 0xc0, !PT ;  /* 0x000000ff00ff7812 */ /* 0x000fda000780c0ff */
[----:B------:R-:W-:Y:S05]  /*0f80*/  @!P0 EXIT ;  /* 0x000000000000894d */ /* 0x000fea0003800000 */
[----:B------:R-:W3:Y:S01]  /*0f90*/  LDC R90, c[0x0][0x658] ;  /* 0x00019600ff5a7b82 */ /* 0x000ee20000000800 */
[----:B------:R-:W-:Y:S01]  /*0fa0*/  ULDC.64 UR6, c[0x0][0x288] ;  /* 0x0000a20000067ab9 */ /* 0x000fe20000000a00 */
[----:B------:R-:W-:Y:S01]  /*0fb0*/  LOP3.LUT R14, R14, 0x1, RZ, 0xc0, !PT ;  /* 0x000000010e0e7812 */ /* 0x000fe200078ec0ff */
[----:B------:R-:W-:Y:S01]  /*0fc0*/  UIADD3 UR4, UR7, 0x3f, URZ ;  /* 0x0000003f07047890 */ /* 0x000fe2000fffe03f */
[----:B------:R-:W-:Y:S01]  /*0fd0*/  SHF.R.U32.HI R0, RZ, 0x2, R3 ;  /* 0x00000002ff007819 */ /* 0x000fe20000011603 */
[----:B01----:R-:W-:Y:S01]  /*0fe0*/  IMAD.MOV.U32 R7, RZ, RZ, -0x1 ;  /* 0xffffffffff077424 */ /* 0x003fe200078e00ff */
[----:B------:R-:W-:Y:S01]  /*0ff0*/  SHF.R.U32.HI R4, RZ, 0x1, R4 ;  /* 0x00000001ff047819 */ /* 0x000fe20000011604 */
[----:B------:R-:W-:Y:S01]  /*1000*/  USHF.R.S32.HI UR5, URZ, 0x1f, UR4 ;  /* 0x0000001f3f057899 */ /* 0x000fe20008011404 */
[----:B------:R-:W0:Y:S01]  /*1010*/  LDC.64 R92, c[0x0][0x5c8] ;  /* 0x00017200ff5c7b82 */ /* 0x000e220000000a00 */
[----:B------:R-:W-:Y:S01]  /*1020*/  IMAD.SHL.U32 R5, R14, 0x40, RZ ;  /* 0x000000400e057824 */ /* 0x000fe200078e00ff */
[----:B------:R-:W-:Y:S01]  /*1030*/  LOP3.LUT R0, R0, 0x7, RZ, 0xc0, !PT ;  /* 0x0000000700007812 */ /* 0x000fe200078ec0ff */
[----:B------:R-:W-:Y:S01]  /*1040*/  ULEA.HI UR5, UR5, UR4, URZ, 0x6 ;  /* 0x0000000405057291 */ /* 0x000fe2000f8f303f */
[----:B------:R-:W-:Y:S01]  /*1050*/  LOP3.LUT R23, R4, 0x30, RZ, 0xc0, !PT ;  /* 0x0000003004177812 */ /* 0x000fe200078ec0ff */
[----:B------:R-:W-:Y:S01]  /*1060*/  IMAD.MOV.U32 R9, RZ, RZ, 0x1 ;  /* 0x00000001ff097424 */ /* 0x000fe200078e00ff */
[--C-:B------:R-:W-:Y:S01]  /*1070*/  LOP3.LUT R22, R5, 0x40, R0.reuse, 0xe2, !PT ;  /* 0x0000004005167812 */ /* 0x100fe200078ee200 */
[----:B------:R-:W-:Y:S01]  /*1080*/  USHF.R.S32.HI UR43, URZ, 0x6, UR5 ;  /* 0x000000063f2b7899 */ /* 0x000fe20008011405 */
[----:B------:R-:W1:Y:S01]  /*1090*/  LDC R95, c[0x0][0x600] ;  /* 0x00018000ff5f7b82 */ /* 0x000e620000000800 */
[-C--:B------:R-:W-:Y:S01]  /*10a0*/  IADD3 R5, RZ, -R23.reuse, -R0 ;  /* 0x80000017ff057210 */ /* 0x080fe20007ffe800 */
[----:B------:R-:W-:Y:S01]  /*10b0*/  IMAD.U32 R6, RZ, RZ, UR6 ;  /* 0x00000006ff067e24 */ /* 0x000fe2000f8e00ff */
[C---:B--2---:R-:W-:Y:S01]  /*10c0*/  LOP3.LUT R89, R3.reuse, 0x3, RZ, 0xc0, !PT ;  /* 0x0000000303597812 */ /* 0x044fe200078ec0ff */
[----:B------:R-:W-:Y:S01]  /*10d0*/  UISETP.LT.AND UP0, UPT, UR43, 0x1, UPT ;  /* 0x000000012b00788c */ /* 0x000fe2000bf01270 */
[----:B------:R-:W-:Y:S01]  /*10e0*/  LOP3.LUT R94, R3, 0x80, RZ, 0xc0, !PT ;  /* 0x00000080035e7812 */ /* 0x000fe200078ec0ff */
[----:B------:R-:W-:Y:S01]  /*10f0*/  IMAD R5, R14, -0x40, R5 ;  /* 0xffffffc00e057824 */ /* 0x000fe200078e0205 */
[----:B------:R-:W-:Y:S01]  /*1100*/  ULDC UR4, c[0x0][0x284] ;  /* 0x0000a10000047ab9 */ /* 0x000fe20000000800 */
[-C--:B---3--:R-:W-:Y:S01]  /*1110*/  SHF.L.U32 R7, R7, R90.reuse, RZ ;  /* 0x0000005a07077219 */ /* 0x088fe200000006ff */
[----:B------:R-:W-:Y:S01]  /*1120*/  USEL UR44, UR43, 0x1, UP0 ;  /* 0x000000012b2c7887 */ /* 0x000fe20008000000 */
[----:B------:R-:W-:Y:S01]  /*1130*/  LOP3.LUT R22, R22, R23, RZ, 0xfc, !PT ;  /* 0x0000001716167212 */ /* 0x000fe200078efcff */
[----:B------:R-:W-:Y:S01]  /*1140*/  IMAD R89, R89, -0x2, R6 ;  /* 0xfffffffe59597824 */ /* 0x000fe200078e0206 */
[----:B------:R-:W-:Y:S01]  /*1150*/  SHF.L.U32 R90, R9, R90, RZ ;  /* 0x0000005a095a7219 */ /* 0x000fe200000006ff */
[----:B------:R-:W-:Y:S01]  /*1160*/  VIADD R97, R5, UR4 ;  /* 0x0000000405617c36 */ /* 0x000fe20008000000 */
[----:B------:R-:W-:Y:S01]  /*1170*/  LOP3.LUT R98, R18, 0x1, RZ, 0xfc, !PT ;  /* 0x0000000112627812 */ /* 0x000fe200078efcff */
[----:B------:R-:W-:Y:S01]  /*1180*/  IMAD.MOV.U32 R23, RZ, RZ, RZ ;  /* 0x000000ffff177224 */ /* 0x000fe200078e00ff */
[C---:B0-----:R-:W-:Y:S01]  /*1190*/  SHF.L.U64.HI R91, R92.reuse, 0x3, R93 ;  /* 0x000000035c5b7819 */ /* 0x041fe2000001025d */
[----:B------:R-:W-:Y:S01]  /*11a0*/  IMAD.SHL.U32 R92, R92, 0x8, RZ ;  /* 0x000000085c5c7824 */ /* 0x000fe200078e00ff */
[----:B------:R-:W-:Y:S01]  /*11b0*/  SHF.R.U32.HI R94, RZ, 0x7, R94 ;  /* 0x00000007ff5e7819 */ /* 0x000fe2000001165e */
[----:B------:R-:W-:Y:S01]  /*11c0*/  IMAD.SHL.U32 R93, R3, 0x2, RZ ;  /* 0x00000002035d7824 */ /* 0x000fe200078e00ff */
[----:B------:R-:W-:Y:S01]  /*11d0*/  LOP3.LUT R96, RZ, R7, RZ, 0x33, !PT ;  /* 0x00000007ff607212 */ /* 0x000fe200078e33ff */
[----:B------:R-:W-:Y:S01]  /*11e0*/  UIADD3 UR44, UR43, -UR44, URZ ;  /* 0x8000002c2b2c7290 */ /* 0x000fe2000fffe03f */
[----:B------:R-:W-:Y:S01]  /*11f0*/  UMOV UR40, URZ ;  /* 0x0000003f00287c82 */ /* 0x000fe20008000000 */
[----:B-1----:R-:W-:Y:S01]  /*1200*/  VIADD R95, R95, 0xffffffff ;  /* 0xffffffff5f5f7836 */ /* 0x002fe20000000000 */
[----:B------:R-:W-:-:S09]  /*1210*/  UMOV UR41, URZ ;  /* 0x0000003f00297c82 */ /* 0x000fd20008000000 */
.L_x_158:
[----:B0-----:R-:W0:Y:S01]  /*1220*/  SHFL.IDX PT, R0, R94, RZ, 0x1f ;  /* 0x00001fff5e007589 */ /* 0x001e2200000e0000 */
[----:B-1----:R-:W1:Y:S01]  /*1230*/  S2UR UR7, SR_CgaCtaId ;  /* 0x00000000000779c3 */ /* 0x002e620000008800 */
[----:B------:R-:W-:Y:S01]  /*1240*/  UMOV UR6, 0x400 ;  /* 0x0000040000067882 */ /* 0x000fe20000000000 */
[----:B0-----:R-:W-:Y:S01]  /*1250*/  R2UR UR4, R0 ;  /* 0x00000000000472ca */ /* 0x001fe200000e0000 */
[----:B-1----:R-:W-:-:S12]  /*1260*/  ULEA UR46, UR7, UR6, 0x18 ;  /* 0x00000006072e7291 */ /* 0x002fd8000f8ec03f */
[----:B------:R-:W-:-:S04]  /*1270*/  ULEA.HI UR5, UR4, UR4, URZ, 0x1 ;  /* 0x0000000404057291 */ /* 0x000fc8000f8f083f */
[----:B------:R-:W-:-:S04]  /*1280*/  ULOP3.LUT UR5, UR5, 0x7fffe, URZ, 0xc0, !UPT ;  /* 0x0007fffe05057892 */ /* 0x000fc8000f8ec03f */
[----:B------:R-:W-:-:S03]  /*1290*/  UIADD3 UR5, UR4, -UR5, URZ ;  /* 0x8000000504057290 */ /* 0x000fc6000fffe03f */
[----:B------:R-:W-:Y:S01]  /*12a0*/  ULDC UR4, c[0x0][0x28c] ;  /* 0x0000a30000047ab9 */ /* 0x000fe20000000800 */
[----:B------:R-:W-:Y:S01]  /*12b0*/  ULEA UR5, UR5, UR46, 0xd ;  /* 0x0000002e05057291 */ /* 0x000fe2000f8e683f */
[----:B------:R-:W-:-:S03]  /*12c0*/  ISETP.LT.AND P0, PT, RZ, UR4, PT ;  /* 0x00000004ff007c0c */ /* 0x000fc6000bf01270 */
[----:B------:R-:W-:-:S04]  /*12d0*/  UIADD3 UR5, UR5, 0x180, URZ ;  /* 0x0000018005057890 */ /* 0x000fc8000fffe03f */
[----:B------:R-:W-:-:S04]  /*12e0*/  USHF.R.U32.HI UR5, URZ, 0x4, UR5 ;  /* 0x000000043f057899 */ /* 0x000fc80008011605 */
[----:B------:R-:W-:-:S04]  /*12f0*/  ULOP3.LUT UR5, UR5, 0x3fff, URZ, 0xc0, !UPT ;  /* 0x00003fff05057892 */ /* 0x000fc8000f8ec03f */
[----:B------:R-:W-:Y:S01]  /*1300*/  ULOP3.LUT UR45, UR5, 0x10000, URZ, 0xfc, !UPT ;  /* 0x00010000052d7892 */ /* 0x000fe2000f8efc3f */
[----:B--2345:R-:W-:Y:S11]  /*1310*/  @P0 BRA `(.L_x_13) ;  /* 0x0000000000400947 */ /* 0x03cff60003800000 */
[----:B------:R-:W-:Y:S01]  /*1320*/  MOV R0, 0x0 ;  /* 0x0000000000007802 */ /* 0x000fe20000000f00 */
[----:B------:R-:W-:Y:S01]  /*1330*/  ULDC.64 UR4, c[0x4][0x68] ;  /* 0x01001a0000047ab9 */ /* 0x000fe20000000a00 */
[----:B------:R-:W-:Y:S01]  /*1340*/  ULDC.64 UR6, c[0x4][0x8] ;  /* 0x0100020000067ab9 */ /* 0x000fe20000000a00 */
[----:B------:R-:W-:Y:S01]  /*1350*/  IMAD.U32 R4, RZ, RZ, UR4 ;  /* 0x00000004ff047e24 */ /* 0x000fe2000f8e00ff */
[----:B------:R0:W1:Y:S01]  /*1360*/  LDC.64 R14, c[0x4][R0] ;  /* 0x01000000000e7b82 */ /* 0x0000620000000a00 */
[----:B------:R-:W-:Y:S01]  /*1370*/  IMAD.U32 R5, RZ, RZ, UR5 ;  /* 0x00000005ff057e24 */ /* 0x000fe2000f8e00ff */
[----:B------:R-:W-:Y:S01]  /*1380*/  ULDC.64 UR4, c[0x4][0x70] ;  /* 0x01001c0000047ab9 */ /* 0x000fe20000000a00 */
[----:B------:R-:W-:Y:S02]  /*1390*/  IMAD.U32 R10, RZ, RZ, UR6 ;  /* 0x00000006ff0a7e24 */ /* 0x000fe4000f8e00ff */
[----:B------:R-:W-:Y:S02]  /*13a0*/  IMAD.U32 R6, RZ, RZ, UR4 ;  /* 0x00000004ff067e24 */ /* 0x000fe4000f8e00ff */
[----:B------:R-:W-:-:S02]  /*13b0*/  IMAD.U32 R7, RZ, RZ, UR5 ;  /* 0x00000005ff077e24 */ /* 0x000fc4000f8e00ff */
[----:B------:R-:W-:Y:S02]  /*13c0*/  IMAD.U32 R11, RZ, RZ, UR7 ;  /* 0x00000007ff0b7e24 */ /* 0x000fe4000f8e00ff */
[----:B------:R-:W-:Y:S02]  /*13d0*/  IMAD.MOV.U32 R8, RZ, RZ, 0x1e1 ;  /* 0x000001e1ff087424 */ /* 0x000fe400078e00ff */
[----:B------:R-:W-:Y:S02]  /*13e0*/  IMAD.MOV.U32 R12, RZ, RZ, 0x1 ;  /* 0x00000001ff0c7424 */ /* 0x000fe400078e00ff */
[----:B0-----:R-:W-:-:S07]  /*13f0*/  IMAD.MOV.U32 R13, RZ, RZ, RZ ;  /* 0x000000ffff0d7224 */ /* 0x001fce00078e00ff */
[----:B------:R-:W-:-:S07]  /*1400*/  LEPC R20, `(.L_x_13) ;  /* 0x000000001014794e */ /* 0x000fce0000000000 */
[----:B-1---5:R-:W-:Y:S05]  /*1410*/  CALL.ABS.NOINC R14 ;  /* 0x000000000e007343 */ /* 0x022fea0003c00000 */
.L_x_13:
[----:B------:R-:W-:-:S13]  /*1420*/  ISETP.NE.AND P0, PT, R98, 0x3, PT ;  /* 0x000000036200780c */ /* 0x000fda0003f05270 */
[----:B------:R-:W-:Y:S05]  /*1430*/  @!P0 BRA `(.L_x_14) ;  /* 0x0000000000048947 */ /* 0x000fea0003800000 */
[----:B------:R-:W-:Y:S01]  /*1440*/  BPT.TRAP 0x1 ;  /* 0x000000040000795c */ /* 0x000fe20000300000 */
.L_x_14:
[----:B------:R-:W-:Y:S02]  /*1450*/  IMAD.U32 R3, RZ, RZ, UR41 ;  /* 0x00000029ff037e24 */ /* 0x000fe4000f8e00ff */
[----:B------:R-:W-:-:S03]  /*1460*/  IMAD.U32 R0, RZ, RZ, UR40 ;  /* 0x00000028ff007e24 */ /* 0x000fc6000f8e00ff */
[----:B------:R-:W-:Y:S02]  /*1470*/  LEA R3, R3, UR46, 0x3 ;  /* 0x0000002e03037c11 */ /* 0x000fe4000f8e18ff */
[----:B------:R-:W-:-:S04]  /*1480*/  SHF.L.U32 R0, R0, 0x1f, RZ ;  /* 0x0000001f00007819 */ /* 0x000fc800000006ff */
[----:B------:R0:W1:Y:S01]  /*1490*/  SYNCS.PHASECHK.TRANS64.TRYWAIT P1, [R3+URZ], R0 ;  /* 0x00000000030075a7 */ /* 0x000062000802017f */
[----:B------:R-:W-:Y:S05]  /*14a0*/  @!P0 BRA `(.L_x_15) ;  /* 0x0000000000048947 */ /* 0x000fea0003800000 */
[----:B------:R-:W-:Y:S01]  /*14b0*/  BPT.TRAP 0x1 ;  /* 0x000000040000795c */ /* 0x000fe20000300000 */
.L_x_15:
[----:B------:R-:W-:-:S05]  /*14c0*/  IMAD.U32 R4, RZ, RZ, UR44 ;  /* 0x0000002cff047e24 */ /* 0x000fca000f8e00ff */
[----:B------:R-:W-:Y:S01]  /*14d0*/  ISETP.GE.AND P2, PT, R4, 0x1, PT ;  /* 0x000000010400780c */ /* 0x000fe20003f46270 */
[----:B-1----:R-:W-:-:S12]  /*14e0*/  @P1 BRA `(.L_x_16) ;  /* 0x0000000000081947 */ /* 0x002fd80003800000 */
[----:B------:R-:W1:Y:S02]  /*14f0*/  SYNCS.PHASECHK.TRANS64.TRYWAIT P1, [R3+URZ], R0 ;  /* 0x00000000030075a7 */ /* 0x000e64000802017f */
[----:B-1----:R-:W-:Y:S05]  /*1500*/  @!P1 BRA `(.L_x_17) ;  /* 0x00000068000c9947 */ /* 0x002fea0003800000 */
.L_x_16:
[----:B------:R-:W-:Y:S05]  /*1510*/  WARPSYNC.ALL ;  /* 0x0000000000007948 */ /* 0x000fea0003800000 */
[----:B------:R-:W-:Y:S01]  /*1520*/  UIADD3 UR4, UR46, 0x1c180, URZ ;  /* 0x0001c1802e047890 */ /* 0x000fe2000fffe03f */
[----:B------:R-:W-:Y:S01]  /*1530*/  WARPGROUP.ARRIVE ;  /* 0x00000000000079c5 */ /* 0x000fe20000000000 */
[----:B------:R-:W-:Y:S02]  /*1540*/  ULEA UR5, UR41, UR45, 0xa ;  /* 0x0000002d29057291 */ /* 0x000fe4000f8e503f */
[----:B------:R-:W-:Y:S01]  /*1550*/  USHF.R.U32.HI UR4, URZ, 0x4, UR4 ;  /* 0x000000043f047899 */ /* 0x000fe20008011604 */
[----:B------:R-:W-:Y:S01]  /*1560*/  UMOV UR9, 0x40000040 ;  /* 0x4000004000097882 */ /* 0x000fe20000000000 */
[----:B------:R-:W-:-:S02]  /*1570*/  UMOV UR11, 0x40000040 ;  /* 0x40000040000b7882 */ /* 0x000fc40000000000 */
[----:B------:R-:W-:Y:S01]  /*1580*/  ULOP3.LUT UR4, UR4, 0x3fff, URZ, 0xc0, !UPT ;  /* 0x00003fff04047892 */ /* 0x000fe2000f8ec03f */
[----:B------:R-:W-:-:S03]  /*1590*/  UMOV UR8, UR5 ;  /* 0x0000000500087c82 */ /* 0x000fc60008000000 */
[----:B------:R-:W-:-:S04]  /*15a0*/  ULOP3.LUT UR4, UR4, 0x10000, URZ, 0xfc, !UPT ;  /* 0x0001000004047892 */ /* 0x000fc8000f8efc3f */
[----:B------:R-:W-:-:S07]  /*15b0*/  ULEA UR6, UR41, UR4, 0xa ;  /* 0x0000000429067291 */ /* 0x000fce000f8e503f */
[----:B------:R-:W-:Y:S02]  /*15c0*/  UMOV UR10, UR6 ;  /* 0x00000006000a7c82 */ /* 0x000fe40008000000 */
[----:B------:R-:W-:Y:S01]  /*15d0*/  HGMMA.64x128x16.F32 R24, gdesc[UR8], RZ, !UPT, gsb0 ;  /* 0x01e00000081879f0 */ /* 0x000fe2000c0008ff */
[----:B------:R-:W-:Y:S02]  /*15e0*/  UIADD3 UR8, UR5, 0x2, URZ ;  /* 0x0000000205087890 */ /* 0x000fe4000fffe03f */
[----:B------:R-:W-:Y:S01]  /*15f0*/  UIADD3 UR10, UR6, 0x2, URZ ;  /* 0x00000002060a7890 */ /* 0x000fe2000fffe03f */
[----:B------:R-:W-:Y:S01]  /*1600*/  UMOV UR9, 0x40000040 ;  /* 0x4000004000097882 */ /* 0x000fe20000000000 */
[----:B------:R-:W-:Y:S01]  /*1610*/  UMOV UR11, 0x40000040 ;  /* 0x40000040000b7882 */ /* 0x000fe20000000000 */
[----:B------:R-:W-:Y:S02]  /*1620*/  WARPGROUP.DEPBAR.LE gsb0, 0x0 ;  /* 0x00008000000079c5 */ /* 0x000fe40000010000 */
[----:B------:R-:W-:-:S06]  /*1630*/  WARPGROUP.ARRIVE ;  /* 0x00000000000079c5 */ /* 0x000fcc0000000000 */
[----:B------:R-:W-:Y:S01]  /*1640*/  HGMMA.64x128x16.F32 R24, gdesc[UR8], R24, gsb0 ;  /* 0x01e00000081879f0 */ /* 0x000fe20008000818 */
        /* <DEDUP_REMOVED lines=13> */
[----:B------:R-:W-:Y:S03]  /*1720*/  HGMMA.64x128x16.F32 R24, gdesc[UR8], R24, gsb0 ;  /* 0x01e00000081879f0 */ /* 0x000fe60008000818 */
[----:B------:R-:W-:Y:S02]  /*1730*/  WARPGROUP.DEPBAR.LE gsb0, 0x0 ;  /* 0x00008000000079c5 */ /* 0x000fe40000010000 */
[----:B------:R-:W-:Y:S05]  /*1740*/  @!P2 BRA `(.L_x_18) ;  /* 0x00000004001ca947 */ /* 0x000fea0003800000 */
[----:B------:R-:W-:Y:S01]  /*1750*/  UIADD3 UR5, UR41, 0x1, URZ ;  /* 0x0000000129057890 */ /* 0x000fe2000fffe03f */
[----:B01----:R-:W-:-:S03]  /*1760*/  IMAD.U32 R0, RZ, RZ, UR44 ;  /* 0x0000002cff007e24 */ /* 0x003fc6000f8e00ff */
[----:B------:R-:W-:-:S04]  /*1770*/  UISETP.NE.AND UP0, UPT, UR5, 0x7, UPT ;  /* 0x000000070500788c */ /* 0x000fc8000bf05270 */
[----:B------:R-:W-:Y:S02]  /*1780*/  USEL UR6, URZ, 0x1, UP0 ;  /* 0x000000013f067887 */ /* 0x000fe40008000000 */
[----:B------:R-:W-:Y:S02]  /*1790*/  USEL UR5, UR5, URZ, UP0 ;  /* 0x0000003f05057287 */ /* 0x000fe40008000000 */
[----:B------:R-:W-:-:S06]  /*17a0*/  ULOP3.LUT UR6, UR40, UR6, URZ, 0x3c, !UPT ;  /* 0x0000000628067292 */ /* 0x000fcc000f8e3c3f */
[----:B------:R-:W-:Y:S01]  /*17b0*/  IMAD.U32 R5, RZ, RZ, UR6 ;  /* 0x00000006ff057e24 */ /* 0x000fe2000f8e00ff */
[----:B------:R-:W-:-:S06]  /*17c0*/  UMOV UR6, UR41 ;  /* 0x0000002900067c82 */ /* 0x000fcc0008000000 */
.L_x_25:
[----:B01----:R-:W-:Y:S05]  /*17d0*/  @!P0 BRA `(.L_x_19) ;  /* 0x0000000000048947 */ /* 0x003fea0003800000 */
[----:B------:R-:W-:Y:S01]  /*17e0*/  BPT.TRAP 0x1 ;  /* 0x000000040000795c */ /* 0x000fe20000300000 */
.L_x_19:
[----:B------:R-:W0:Y:S01]  /*17f0*/  S2UR UR8, SR_CgaCtaId ;  /* 0x00000000000879c3 */ /* 0x000e220000008800 */
[----:B------:R-:W-:Y:S01]  /*1800*/  UMOV UR7, 0x400 ;  /* 0x0000040000077882 */ /* 0x000fe20000000000 */
[----:B------:R-:W-:Y:S01]  /*1810*/  SHF.L.U32 R3, R5, 0x1f, RZ ;  /* 0x0000001f05037819 */ /* 0x000fe200000006ff */
[----:B0-----:R-:W-:-:S04]  /*1820*/  ULEA UR13, UR8, UR7, 0x18 ;  /* 0x00000007080d7291 */ /* 0x001fc8000f8ec03f */
[----:B------:R-:W-:-:S09]  /*1830*/  ULEA UR7, UR5, UR13, 0x3 ;  /* 0x0000000d05077291 */ /* 0x000fd2000f8e183f */
[----:B------:R0:W1:Y:S01]  /*1840*/  SYNCS.PHASECHK.TRANS64.TRYWAIT P1, [UR7], R3 ;  /* 0x00000003ff0075a7 */ /* 0x0000620008020147 */
[----:B------:R-:W-:Y:S05]  /*1850*/  @!P0 BRA `(.L_x_20) ;  /* 0x0000000000048947 */ /* 0x000fea0003800000 */
[----:B------:R-:W-:Y:S01]  /*1860*/  BPT.TRAP 0x1 ;  /* 0x000000040000795c */ /* 0x000fe20000300000 */
.L_x_20:
[----:B-1----:R-:W-:Y:S05]  /*1870*/  @P1 BRA `(.L_x_21) ;  /* 0x0000000000081947 */ /* 0x002fea0003800000 */
[----:B------:R-:W1:Y:S02]  /*1880*/  SYNCS.PHASECHK.TRANS64.TRYWAIT P1, [UR7], R3 ;  /* 0x00000003ff0075a7 */ /* 0x000e640008020147 */
[----:B-1----:R-:W-:Y:S05]  /*1890*/  @!P1 BRA `(.L_x_22) ;  /* 0x00000064003c9947 */ /* 0x002fea0003800000 */
.L_x_21:
[----:B------:R-:W-:Y:S01]  /*18a0*/  ULEA UR7, UR5, UR45, 0xa ;  /* 0x0000002d05077291 */ /* 0x000fe2000f8e503f */
[----:B------:R-:W-:Y:S01]  /*18b0*/  WARPGROUP.ARRIVE ;  /* 0x00000000000079c5 */ /* 0x000fe20000000000 */
[----:B------:R-:W-:Y:S01]  /*18c0*/  ULEA UR12, UR5, UR4, 0xa ;  /* 0x00000004050c7291 */ /* 0x000fe2000f8e503f */
[----:B------:R-:W-:Y:S01]  /*18d0*/  UMOV UR9, 0x40000040 ;  /* 0x4000004000097882 */ /* 0x000fe20000000000 */
[----:B------:R-:W-:-:S03]  /*18e0*/  UMOV UR11, 0x40000040 ;  /* 0x40000040000b7882 */ /* 0x000fc60000000000 */
[----:B------:R-:W-:Y:S02]  /*18f0*/  UMOV UR8, UR7 ;  /* 0x0000000700087c82 */ /* 0x000fe40008000000 */
[----:B------:R-:W-:Y:S02]  /*1900*/  UMOV UR10, UR12 ;  /* 0x0000000c000a7c82 */ /* 0x000fe40008000000 */
[----:B------:R-:W-:Y:S01]  /*1910*/  HGMMA.64x128x16.F32 R24, gdesc[UR8], R24, gsb0 ;  /* 0x01e00000081879f0 */ /* 0x000fe20008000818 */
[----:B------:R-:W-:Y:S02]  /*1920*/  UIADD3 UR8, UR7, 0x2, URZ ;  /* 0x0000000207087890 */ /* 0x000fe4000fffe03f */
[----:B------:R-:W-:Y:S01]  /*1930*/  UIADD3 UR10, UR12, 0x2, URZ ;  /* 0x000000020c0a7890 */ /* 0x000fe2000fffe03f */
[----:B------:R-:W-:Y:S01]  /*1940*/  UMOV UR9, 0x40000040 ;  /* 0x4000004000097882 */ /* 0x000fe20000000000 */
[----:B------:R-:W-:Y:S01]  /*1950*/  UMOV UR11, 0x40000040 ;  /* 0x40000040000b7882 */ /* 0x000fe20000000000 */
[----:B------:R-:W-:-:S02]  /*1960*/  WARPGROUP.DEPBAR.LE gsb0, 0x0 ;  /* 0x00008000000079c5 */ /* 0x000fc40000010000 */
        /* <DEDUP_REMOVED lines=18> */
[----:B------:R-:W-:Y:S01]  /*1a90*/  BPT.TRAP 0x1 ;  /* 0x000000040000795c */ /* 0x000fe20000300000 */
.L_x_23:
[----:B------:R-:W-:Y:S01]  /*1aa0*/  ULEA UR7, UR6, UR13, 0x3 ;  /* 0x0000000d06077291 */ /* 0x000fe2000f8e183f */
[----:B------:R-:W-:-:S03]  /*1ab0*/  ISETP.GT.U32.AND P1, PT, R18, 0x1, PT ;  /* 0x000000011200780c */ /* 0x000fc60003f24070 */
[----:B------:R-:W-:-:S04]  /*1ac0*/  UIADD3 UR7, UR7, 0x38, URZ ;  /* 0x0000003807077890 */ /* 0x000fc8000fffe03f */
[----:B------:R-:W-:-:S09]  /*1ad0*/  UPRMT UR7, URZ, 0x654, UR7 ;  /* 0x000006543f077896 */ /* 0x000fd20008000007 */
[----:B------:R-:W-:Y:S01]  /*1ae0*/  SYNCS.ARRIVE.TRANS64.RED.A1T0 RZ, [UR7], RZ ;  /* 0x000000ffffff79a7 */ /* 0x000fe20008100407 */
[----:B------:R-:W-:Y:S05]  /*1af0*/  @P1 BRA `(.L_x_24) ;  /* 0x0000000000041947 */ /* 0x000fea0003800000 */
[----:B------:R-:W-:Y:S01]  /*1b00*/  BPT.TRAP 0x1 ;  /* 0x000000040000795c */ /* 0x000fe20000300000 */
.L_x_24:
[----:B------:R-:W-:Y:S01]  /*1b10*/  UIADD3 UR5, UR5, 0x1, URZ ;  /* 0x0000000105057890 */ /* 0x000fe2000fffe03f */
[C---:B------:R-:W-:Y:S01]  /*1b20*/  ISETP.GT.AND P1, PT, R0.reuse, 0x1, PT ;  /* 0x000000010000780c */ /* 0x040fe20003f24270 */
[----:B------:R-:W-:Y:S01]  /*1b30*/  UIADD3 UR6, UR6, 0x1, URZ ;  /* 0x0000000106067890 */ /* 0x000fe2000fffe03f */
[----:B------:R-:W-:Y:S01]  /*1b40*/  VIADD R0, R0, 0xffffffff ;  /* 0xffffffff00007836 */ /* 0x000fe20000000000 */
[----:B------:R-:W-:Y:S02]  /*1b50*/  UISETP.NE.AND UP0, UPT, UR5, 0x7, UPT ;  /* 0x000000070500788c */ /* 0x000fe4000bf05270 */
[----:B------:R-:W-:Y:S02]  /*1b60*/  UISETP.NE.AND UP1, UPT, UR6, 0x7, UPT ;  /* 0x000000070600788c */ /* 0x000fe4000bf25270 */
[----:B------:R-:W-:Y:S02]  /*1b70*/  USEL UR7, URZ, 0x1, UP0 ;  /* 0x000000013f077887 */ /* 0x000fe40008000000 */
[----:B------:R-:W-:-:S02]  /*1b80*/  USEL UR5, UR5, URZ, UP0 ;  /* 0x0000003f05057287 */ /* 0x000fc40008000000 */
[----:B------:R-:W-:Y:S02]  /*1b90*/  USEL UR6, UR6, URZ, UP1 ;  /* 0x0000003f06067287 */ /* 0x000fe40008800000 */
[----:B------:R-:W-:Y:S01]  /*1ba0*/  LOP3.LUT R5, R5, UR7, RZ, 0x3c, !PT ;  /* 0x0000000705057c12 */ /* 0x000fe2000f8e3cff */
[----:B------:R-:W-:Y:S09]  /*1bb0*/  @P1 BRA `(.L_x_25) ;  /* 0xfffffffc00041947 */ /* 0x000ff2000383ffff */
.L_x_18:
[----:B01----:R-:W0:Y:S02]  /*1bc0*/  LDC R0, c[0x0][0x28c] ;  /* 0x0000a300ff007b82 */ /* 0x003e240000000800 */
[----:B0-----:R-:W-:-:S13]  /*1bd0*/  ISETP.GE.AND P1, PT, R0, 0x1, PT ;  /* 0x000000010000780c */ /* 0x001fda0003f26270 */
[----:B------:R-:W-:Y:S05]  /*1be0*/  @!P1 BRA `(.L_x_26) ;  /* 0x0000000000489947 */ /* 0x000fea0003800000 */
[----:B------:R-:W-:Y:S05]  /*1bf0*/  @!P0 BRA `(.L_x_27) ;  /* 0x0000000000048947 */ /* 0x000fea0003800000 */
[----:B------:R-:W-:Y:S01]  /*1c00*/  BPT.TRAP 0x1 ;  /* 0x000000040000795c */ /* 0x000fe20000300000 */
.L_x_27:
[----:B------:R-:W0:Y:S01]  /*1c10*/  S2UR UR7, SR_CgaCtaId ;  /* 0x00000000000779c3 */ /* 0x000e220000008800 */
[----:B------:R-:W-:Y:S01]  /*1c20*/  UIADD3 UR6, UR44, UR41, URZ ;  /* 0x000000292c067290 */ /* 0x000fe2000fffe03f */
[----:B------:R-:W-:-:S03]  /*1c30*/  ISETP.GT.U32.AND P0, PT, R18, 0x1, PT ;  /* 0x000000011200780c */ /* 0x000fc60003f04070 */
[----:B------:R-:W-:-:S04]  /*1c40*/  UIMAD.WIDE.U32 UR4, UR6, 0x24924925, URZ ;  /* 0x24924925060478a5 */ /* 0x000fc8000f8e003f */
[----:B------:R-:W-:-:S04]  /*1c50*/  UIADD3 UR4, UR6, -UR5, URZ ;  /* 0x8000000506047290 */ /* 0x000fc8000fffe03f */
[----:B------:R-:W-:-:S03]  /*1c60*/  ULEA.HI UR4, UR4, UR5, URZ, 0x1f ;  /* 0x0000000504047291 */ /* 0x000fc6000f8ff83f */
[----:B------:R-:W-:Y:S01]  /*1c70*/  UMOV UR5, 0x400 ;  /* 0x0000040000057882 */ /* 0x000fe20000000000 */
[----:B------:R-:W-:-:S04]  /*1c80*/  USHF.R.U32.HI UR4, URZ, 0x2, UR4 ;  /* 0x000000023f047899 */ /* 0x000fc80008011604 */
[----:B------:R-:W-:Y:S02]  /*1c90*/  UIMAD UR4, UR4, -0x7, UR6 ;  /* 0xfffffff9040478a4 */ /* 0x000fe4000f8e0206 */
[----:B0-----:R-:W-:-:S04]  /*1ca0*/  ULEA UR5, UR7, UR5, 0x18 ;  /* 0x0000000507057291 */ /* 0x001fc8000f8ec03f */
[----:B------:R-:W-:-:S04]  /*1cb0*/  ULEA UR4, UR4, UR5, 0x3 ;  /* 0x0000000504047291 */ /* 0x000fc8000f8e183f */
[----:B------:R-:W-:-:S04]  /*1cc0*/  UIADD3 UR4, UR4, 0x38, URZ ;  /* 0x0000003804047890 */ /* 0x000fc8000fffe03f */
[----:B------:R-:W-:-:S09]  /*1cd0*/  UPRMT UR4, URZ, 0x654, UR4 ;  /* 0x000006543f047896 */ /* 0x000fd20008000004 */
[----:B------:R-:W-:Y:S01]  /*1ce0*/  SYNCS.ARRIVE.TRANS64.RED.A1T0 RZ, [UR4], RZ ;  /* 0x000000ffffff79a7 */ /* 0x000fe20008100404 */
[----:B------:R-:W-:Y:S05]  /*1cf0*/  @P0 BRA `(.L_x_26) ;  /* 0x0000000000040947 */ /* 0x000fea0003800000 */
[----:B------:R-:W-:Y:S01]  /*1d00*/  BPT.TRAP 0x1 ;  /* 0x000000040000795c */ /* 0x000fe20000300000 */
.L_x_26:
[----:B------:R-:W-:Y:S01]  /*1d10*/  UISETP.GE.U32.AND UP1, UPT, UR43, 0x7, UPT ;  /* 0x000000072b00788c */ /* 0x000fe2000bf26070 */
[----:B------:R-:W-:Y:S01]  /*1d20*/  IMAD.SHL.U32 R6, R100, 0x80, RZ ;  /* 0x0000008064067824 */ /* 0x000fe200078e00ff */
[----:B------:R-:W-:Y:S01]  /*1d30*/  UIADD3 UR41, UR43, UR41, URZ ;  /* 0x000000292b297290 */ /* 0x000fe2000fffe03f */
[----:B------:R-:W-:Y:S01]  /*1d40*/  SHF.R.S32.HI R11, RZ, 0x1f, R99 ;  /* 0x0000001fff0b7819 */ /* 0x000fe20000011463 */
[----:B------:R-:W-:Y:S01]  /*1d50*/  ULDC UR10, c[0x0][0x288] ;  /* 0x0000a200000a7ab9 */ /* 0x000fe20000000800 */
[----:B------:R-:W-:Y:S01]  /*1d60*/  IMAD.SHL.U32 R10, R101, 0x80, RZ ;  /* 0x00000080650a7824 */ /* 0x000fe200078e00ff */
[C---:B------:R-:W-:Y:S01]  /*1d70*/  LOP3.LUT R8, R6.reuse, 0x6, R93, 0xf8, !PT ;  /* 0x0000000606087812 */ /* 0x040fe200078ef85d */
[----:B------:R-:W-:Y:S01]  /*1d80*/  UISETP.GT.U32.AND UP0, UPT, UR41, 0x6, UPT ;  /* 0x000000062900788c */ /* 0x000fe2000bf04070 */
[----:B------:R-:W-:Y:S01]  /*1d90*/  ISETP.GE.AND P0, PT, R6, UR10, PT ;  /* 0x0000000a06007c0c */ /* 0x000fe2000bf06270 */
[----:B------:R-:W-:Y:S01]  /*1da0*/  ULDC.64 UR6, c[0x0][0x5d0] ;  /* 0x0001740000067ab9 */ /* 0x000fe20000000a00 */
[----:B------:R-:W-:Y:S01]  /*1db0*/  ULDC UR11, c[0x0][0x284] ;  /* 0x0000a100000b7ab9 */ /* 0x000fe20000000800 */
[----:B------:R-:W-:Y:S01]  /*1dc0*/  @UP1 UIMAD.WIDE.U32 UR4, UR41, 0x24924925, URZ ;  /* 0x24924925290418a5 */ /* 0x000fe2000f8e003f */
[----:B------:R-:W-:Y:S01]  /*1dd0*/  SHF.R.S32.HI R9, RZ, 0x1f, R8 ;  /* 0x0000001fff097819 */ /* 0x000fe20000011408 */
[----:B------:R-:W-:Y:S01]  /*1de0*/  IMAD R0, R11, UR6, RZ ;  /* 0x000000060b007c24 */ /* 0x000fe2000f8e02ff */
[----:B------:R-:W-:Y:S01]  /*1df0*/  UISETP.LT.U32.AND UP0, UPT, UR43, 0x7, UP0 ;  /* 0x000000072b00788c */ /* 0x000fe20008701070 */
[----:B------:R-:W-:Y:S01]  /*1e00*/  ISETP.GE.OR P0, PT, R10, UR11, P0 ;  /* 0x0000000b0a007c0c */ /* 0x000fe20008706670 */
[----:B------:R-:W-:Y:S01]  /*1e10*/  @UP1 UIADD3 UR4, UR41, -UR5, URZ ;  /* 0x8000000529041290 */ /* 0x000fe2000fffe03f */
[C---:B------:R-:W-:Y:S01]  /*1e20*/  IMAD R3, R99.reuse, UR7, R0 ;  /* 0x0000000763037c24 */ /* 0x040fe2000f8e0200 */
[----:B------:R-:W-:Y:S01]  /*1e30*/  ULDC.64 UR8, c[0x0][0x5c8] ;  /* 0x0001720000087ab9 */ /* 0x000fe20000000a00 */
[----:B------:R-:W-:Y:S01]  /*1e40*/  IMAD.WIDE.U32 R4, R99, UR6, R8 ;  /* 0x0000000663047c25 */ /* 0x000fe2000f8e0008 */
[----:B------:R-:W-:-:S02]  /*1e50*/  USEL UR6, URZ, 0x1, !UP0 ;  /* 0x000000013f067887 */ /* 0x000fc4000c000000 */
[----:B------:R-:W-:Y:S01]  /*1e60*/  @UP1 ULEA.HI UR4, UR4, UR5, URZ, 0x1f ;  /* 0x0000000504041291 */ /* 0x000fe2000f8ff83f */
[----:B------:R-:W-:Y:S01]  /*1e70*/  IMAD.WIDE R100, R101, 0x80, R22 ;  /* 0x0000008065647825 */ /* 0x000fe200078e0216 */
[----:B------:R-:W-:Y:S02]  /*1e80*/  ULOP3.LUT UR40, UR40, UR6, URZ, 0x3c, !UPT ;  /* 0x0000000628287292 */ /* 0x000fe4000f8e3c3f */
[----:B------:R-:W-:Y:S01]  /*1e90*/  @UP1 USHF.R.U32.HI UR4, URZ, 0x2, UR4 ;  /* 0x000000023f041899 */ /* 0x000fe20008011604 */
[----:B------:R-:W-:Y:S02]  /*1ea0*/  IMAD.IADD R5, R5, 0x1, R3 ;  /* 0x0000000105057824 */ /* 0x000fe400078e0203 */
[----:B------:R-:W-:Y:S01]  /*1eb0*/  IMAD R3, R101, UR8, RZ ;  /* 0x0000000865037c24 */ /* 0x000fe2000f8e02ff */
[----:B------:R-:W-:Y:S01]  /*1ec0*/  @UP1 ULOP3.LUT UR40, UR40, 0x1, UR4, 0x78, !UPT ;  /* 0x0000000128281892 */ /* 0x000fe2000f8e7804 */
[----:B------:R-:W-:-:S04]  /*1ed0*/  IMAD.WIDE.U32 R102, R100, UR8, R4 ;  /* 0x0000000864667c25 */ /* 0x000fc8000f8e0004 */
[----:B------:R-:W-:Y:S02]  /*1ee0*/  IMAD R7, R100, UR9, R3 ;  /* 0x0000000964077c24 */ /* 0x000fe4000f8e0203 */
[----:B------:R-:W-:Y:S01]  /*1ef0*/  IMAD.MOV.U32 R0, RZ, RZ, -0x1 ;  /* 0xffffffffff007424 */ /* 0x000fe200078e00ff */
[----:B------:R-:W-:Y:S06]  /*1f00*/  @P0 BRA `(.L_x_28) ;  /* 0x00000040001c0947 */ /* 0x000fec0003800000 */
[----:B-----5:R-:W-:Y:S01]  /*1f10*/  FSETP.NEU.AND P0, PT, R88, RZ, PT ;  /* 0x000000ff5800720b */ /* 0x020fe20003f0d000 */
[----:B------:R-:W-:Y:S01]  /*1f20*/  IMAD.IADD R4, R89, 0x1, -R6 ;  /* 0x0000000159047824 */ /* 0x000fe200078e0a06 */
[----:B------:R-:W-:Y:S01]  /*1f30*/  BSSY B0, `(.L_x_28) ;  /* 0x0000404000007945 */ /* 0x000fe20003800000 */
[----:B------:R-:W-:Y:S02]  /*1f40*/  IMAD.IADD R3, R97, 0x1, -R10 ;  /* 0x0000000161037824 */ /* 0x000fe400078e0a0a */
[----:B------:R-:W-:Y:S01]  /*1f50*/  IMAD.IADD R113, R103, 0x1, R7 ;  /* 0x0000000167717824 */ /* 0x000fe200078e0207 */
[----:B------:R-:W-:-:S04]  /*1f60*/  ISETP.GT.AND P2, PT, R4, RZ, PT ;  /* 0x000000ff0400720c */ /* 0x000fc80003f44270 */
[----:B------:R-:W-:-:S03]  /*1f70*/  ISETP.GT.AND P1, PT, R3, RZ, P2 ;  /* 0x000000ff0300720c */ /* 0x000fc60001724270 */
[----:B------:R-:W-:Y:S10]  /*1f80*/  @!P0 BRA `(.L_x_29) ;  /* 0x0000002c00288947 */ /* 0x000ff40003800000 */
[----:B------:R-:W0:Y:S01]  /*1f90*/  LDC.64 R106, c[0x0][0x5b8] ;  /* 0x00016e00ff6a7b82 */ /* 0x000e220000000a00 */
[----:B------:R-:W-:-:S07]  /*1fa0*/  ULDC.64 UR4, c[0x0][0x5c0] ;  /* 0x0001700000047ab9 */ /* 0x000fce0000000a00 */
[----:B------:R-:W1:Y:S08]  /*1fb0*/  LDC.64 R108, c[0x0][0x5b0] ;  /* 0x00016c00ff6c7b82 */ /* 0x000e700000000a00 */
[----:B------:R-:W2:Y:S01]  /*1fc0*/  LDC.64 R110, c[0x0][0x5a8] ;  /* 0x00016a00ff6e7b82 */ /* 0x000ea20000000a00 */
[-C--:B0-----:R-:W-:Y:S02]  /*1fd0*/  IMAD R6, R11, R106.reuse, RZ ;  /* 0x0000006a0b067224 */ /* 0x081fe400078e02ff */
[----:B------:R-:W-:-:S04]  /*1fe0*/  IMAD.WIDE.U32 R104, R99, R106, R8 ;  /* 0x0000006a63687225 */ /* 0x000fc800078e0008 */
[----:B------:R-:W-:Y:S02]  /*1ff0*/  IMAD R103, R99, R107, R6 ;  /* 0x0000006b63677224 */ /* 0x000fe400078e0206 */
[-C--:B-1----:R-:W-:Y:S02]  /*2000*/  IMAD R5, R101, R108.reuse, RZ ;  /* 0x0000006c65057224 */ /* 0x082fe400078e02ff */
[----:B------:R-:W-:Y:S02]  /*2010*/  IMAD.IADD R13, R105, 0x1, R103 ;  /* 0x00000001690d7824 */ /* 0x000fe400078e0267 */
[----:B------:R-:W-:Y:S02]  /*2020*/  IMAD.MOV.U32 R12, RZ, RZ, R104 ;  /* 0x000000ffff0c7224 */ /* 0x000fe400078e0068 */
[C---:B------:R-:W-:Y:S02]  /*2030*/  IMAD R107, R100.reuse, R109, R5 ;  /* 0x0000006d646b7224 */ /* 0x040fe400078e0205 */
[----:B------:R-:W-:-:S04]  /*2040*/  IMAD.WIDE.U32 R6, R100, R108, R12 ;  /* 0x0000006c64067225 */ /* 0x000fc800078e000c */
[----:B------:R-:W-:Y:S01]  /*2050*/  IMAD.IADD R5, R7, 0x1, R107 ;  /* 0x0000000107057824 */ /* 0x000fe200078e026b */
[----:B--2---:R-:W-:-:S04]  /*2060*/  LEA R14, P0, R6, R110, 0x1 ;  /* 0x0000006e060e7211 */ /* 0x004fc800078008ff */
[----:B------:R-:W-:-:S05]  /*2070*/  LEA.HI.X R15, R6, R111, R5, 0x1, P0 ;  /* 0x0000006f060f7211 */ /* 0x000fca00000f0c05 */
[----:B------:R0:W2:Y:S01]  /*2080*/  @P1 LDG.E.LTC128B.U16 R5, desc[UR38][R14.64] ;  /* 0x000000260e051981 */ /* 0x0000a2000c1e1520 */
[----:B------:R-:W-:Y:S01]  /*2090*/  LEA R10, P0, R102, UR4, 0x1 ;  /* 0x00000004660a7c11 */ /* 0x000fe2000f8008ff */
[----:B------:R-:W-:Y:S01]  /*20a0*/  IMAD.WIDE.U32 R6, R100, R108, R8 ;  /* 0x0000006c64067225 */ /* 0x000fe200078e0008 */
[----:B------:R-:W-:Y:S03]  /*20b0*/  BSSY B1, `(.L_x_30) ;  /* 0x0000012000017945 */ /* 0x000fe60003800000 */
[----:B------:R-:W-:Y:S02]  /*20c0*/  IMAD.IADD R7, R107, 0x1, R7 ;  /* 0x000000016b077824 */ /* 0x000fe400078e0207 */
[----:B------:R-:W-:Y:S01]  /*20d0*/  IMAD.WIDE.U32 R20, R99, R106, R6 ;  /* 0x0000006a63147225 */ /* 0x000fe200078e0006 */
[----:B0-----:R-:W-:-:S03]  /*20e0*/  SHF.L.U64.HI R15, R108, 0x3, R109 ;  /* 0x000000036c0f7819 */ /* 0x001fc6000001026d */
[----:B------:R-:W-:Y:S01]  /*20f0*/  IMAD.IADD R7, R103, 0x1, R21 ;  /* 0x0000000167077824 */ /* 0x000fe200078e0215 */
[----:B------:R-:W-:Y:S01]  /*2100*/  LEA R6, P4, R20, R110, 0x1 ;  /* 0x0000006e14067211 */ /* 0x000fe200078808ff */
[----:B------:R-:W-:-:S03]  /*2110*/  IMAD.SHL.U32 R14, R108, 0x8, RZ ;  /* 0x000000086c0e7824 */ /* 0x000fc600078e00ff */
[----:B------:R-:W-:Y:S01]  /*2120*/  LEA.HI.X R7, R20, R111, R7, 0x1, P4 ;  /* 0x0000006f14077211 */ /* 0x000fe200020f0c07 */
[----:B--2---:R-:W-:-:S05]  /*2130*/  HADD2.F32 R11, -RZ, R5.H0_H0 ;  /* 0x20000005ff0b7230 */ /* 0x004fca0000004100 */
[----:B------:R-:W-:-:S04]  /*2140*/  FMUL R11, R11, R88 ;  /* 0x000000580b0b7220 */ /* 0x000fc80000400000 */
[----:B------:R-:W-:Y:S01]  /*2150*/  FFMA R24, R24, R19, R11 ;  /* 0x0000001318187223 */ /* 0x000fe2000000000b */
[----:B------:R-:W-:Y:S02]  /*2160*/  LEA.HI.X R11, R102, UR5, R113, 0x1, P0 ;  /* 0x00000005660b7c11 */ /* 0x000fe400080f0c71 */
[----:B------:R-:W-:Y:S02]  /*2170*/  ISETP.GT.AND P0, PT, R4, 0x1, PT ;  /* 0x000000010400780c */ /* 0x000fe40003f04270 */
[----:B------:R-:W-:Y:S02]  /*2180*/  F2FP.F16.F32.PACK_AB R24, RZ, R24 ;  /* 0x00000018ff18723e */ /* 0x000fe400000000ff */
[----:B------:R-:W-:-:S03]  /*2190*/  ISETP.GT.AND P3, PT, R3, RZ, P0 ;  /* 0x000000ff0300720c */ /* 0x000fc60000764270 */
[----:B------:R0:W-:Y:S10]  /*21a0*/  @P1 STG.E.U16 desc[UR38][R10.64], R24 ;  /* 0x000000180a001986 */ /* 0x0001f4000c101526 */
[----:B------:R-:W-:Y:S05]  /*21b0*/  @!P3 BRA `(.L_x_31) ;  /* 0x000000000004b947 */ /* 0x000fea0003800000 */
[----:B------:R1:W5:Y:S02]  /*21c0*/  LDG.E.LTC128B.U16 R5, desc[UR38][R6.64+0x2] ;  /* 0x0000022606057981 */ /* 0x000364000c1e1520 */
.L_x_31:
[----:B------:R-:W-:Y:S05]  /*21d0*/  BSYNC B1 ;  /* 0x0000000000017941 */ /* 0x000fea0003800000 */
.L_x_30:
[----:B-----5:R-:W-:Y:S01]  /*21e0*/  HADD2.F32 R101, -RZ, R5.H0_H0 ;  /* 0x20000005ff657230 */ /* 0x020fe20000004100 */
[----:B------:R-:W-:Y:S01]  /*21f0*/  ISETP.GT.AND P2, PT, R3, 0x8, P2 ;  /* 0x000000080300780c */ /* 0x000fe20001744270 */
[----:B------:R-:W-:Y:S01]  /*2200*/  IMAD.WIDE.U32 R20, R100, R108, R14 ;  /* 0x0000006c64147225 */ /* 0x000fe200078e000e */
[----:B0-----:R-:W-:-:S03]  /*2210*/  PRMT R24, R5, 0x7610, R24 ;  /* 0x0000761005187816 */ /* 0x001fc60000000018 */
[----:B------:R-:W-:Y:S01]  /*2220*/  FMUL R12, R101, R88 ;  /* 0x00000058650c7220 */ /* 0x000fe20000400000 */
[----:B------:R-:W-:Y:S01]  /*2230*/  IMAD.IADD R107, R107, 0x1, R21 ;  /* 0x000000016b6b7824 */ /* 0x000fe200078e0215 */
[----:B------:R-:W-:Y:S02]  /*2240*/  IADD3 R104, P1, R104, R20, RZ ;  /* 0x0000001468687210 */ /* 0x000fe40007f3e0ff */
[----:B------:R-:W-:-:S03]  /*2250*/  FFMA R12, R25, R19, R12 ;  /* 0x00000013190c7223 */ /* 0x000fc6000000000c */
[----:B------:R-:W-:Y:S01]  /*2260*/  IMAD.X R13, R107, 0x1, R13, P1 ;  /* 0x000000016b0d7824 */ /* 0x000fe200008e060d */
[C---:B------:R-:W-:Y:S02]  /*2270*/  LEA R14, P1, R104.reuse, R110, 0x1 ;  /* 0x0000006e680e7211 */ /* 0x040fe400078208ff */
[----:B------:R-:W-:Y:S02]  /*2280*/  F2FP.F16.F32.PACK_AB R12, RZ, R12 ;  /* 0x0000000cff0c723e */ /* 0x000fe400000000ff */
[----:B------:R-:W-:Y:S02]  /*2290*/  LEA.HI.X R15, R104, R111, R13, 0x1, P1 ;  /* 0x0000006f680f7211 */ /* 0x000fe400008f0c0d */
[----:B------:R-:W-:-:S05]  /*22a0*/  PRMT R21, R12, 0x7610, R21 ;  /* 0x000076100c157816 */ /* 0x000fca0000000015 */
[----:B------:R0:W-:Y:S04]  /*22b0*/  @P3 STG.E.U16 desc[UR38][R10.64+0x2], R21 ;  /* 0x000002150a003986 */ /* 0x0001e8000c101526 */
[----:B------:R-:W2:Y:S01]  /*22c0*/  @P2 LDG.E.LTC128B.U16 R24, desc[UR38][R14.64] ;  /* 0x000000260e182981 */ /* 0x000ea2000c1e1520 */
[----:B------:R-:W-:Y:S01]  /*22d0*/  IADD3 R20, P1, R8, R20, RZ ;  /* 0x0000001408147210 */ /* 0x000fe20007f3e0ff */
[----:B------:R-:W-:Y:S01]  /*22e0*/  BSSY B1, `(.L_x_32) ;  /* 0x0000011000017945 */ /* 0x000fe20003800000 */
[C---:B------:R-:W-:Y:S02]  /*22f0*/  SHF.L.U64.HI R13, R92.reuse, 0x1, R91 ;  /* 0x000000015c0d7819 */ /* 0x040fe4000001025b */
[----:B------:R-:W-:Y:S01]  /*2300*/  ISETP.GT.AND P0, PT, R3, 0x8, P0 ;  /* 0x000000080300780c */ /* 0x000fe20000704270 */
[----:B0-----:R-:W-:Y:S01]  /*2310*/  IMAD.X R21, R9, 0x1, R107, P1 ;  /* 0x0000000109157824 */ /* 0x001fe200008e066b */
[----:B------:R-:W-:Y:S01]  /*2320*/  LEA R12, P1, R92, R10, 0x1 ;  /* 0x0000000a5c0c7211 */ /* 0x000fe200078208ff */
[----:B------:R-:W-:-:S04]  /*2330*/  IMAD.WIDE.U32 R20, R99, R106, R20 ;  /* 0x0000006a63147225 */ /* 0x000fc800078e0014 */
[----:B------:R-:W-:Y:S01]  /*2340*/  IMAD.X R13, R13, 0x1, R11, P1 ;  /* 0x000000010d0d7824 */ /* 0x000fe200008e060b */
[----:B------:R-:W-:Y:S01]  /*2350*/  LEA R8, P3, R20, R110, 0x1 ;  /* 0x0000006e14087211 */ /* 0x000fe200078608ff */
[----:B------:R-:W-:-:S05]  /*2360*/  IMAD.IADD R9, R103, 0x1, R21 ;  /* 0x0000000167097824 */ /* 0x000fca00078e0215 */
[----:B------:R-:W-:Y:S01]  /*2370*/  LEA.HI.X R9, R20, R111, R9, 0x1, P3 ;  /* 0x0000006f14097211 */ /* 0x000fe200018f0c09 */
[----:B--2---:R-:W-:-:S05]  /*2380*/  HADD2.F32 R5, -RZ, R24.H0_H0 ;  /* 0x20000018ff057230 */ /* 0x004fca0000004100 */
[----:B------:R-:W-:-:S04]  /*2390*/  FMUL R5, R5, R88 ;  /* 0x0000005805057220 */ /* 0x000fc80000400000 */
[----:B------:R-:W-:-:S05]  /*23a0*/  FFMA R5, R26, R19, R5 ;  /* 0x000000131a057223 */ /* 0x000fca0000000005 */
[----:B------:R-:W-:-:S05]  /*23b0*/  F2FP.F16.F32.PACK_AB R5, RZ, R5 ;  /* 0x00000005ff05723e */ /* 0x000fca00000000ff */
[----:B------:R0:W-:Y:S01]  /*23c0*/  @P2 STG.E.U16 desc[UR38][R12.64], R5 ;  /* 0x000000050c002986 */ /* 0x0001e2000c101526 */
[----:B------:R-:W-:Y:S05]  /*23d0*/  @!P0 BRA `(.L_x_33) ;  /* 0x0000000000048947 */ /* 0x000fea0003800000 */
[----:B------:R2:W5:Y:S02]  /*23e0*/  LDG.E.LTC128B.U16 R24, desc[UR38][R8.64+0x2] ;  /* 0x0000022608187981 */ /* 0x000564000c1e1520 */
.L_x_33:
[----:B------:R-:W-:Y:S05]  /*23f0*/  BSYNC B1 ;  /* 0x0000000000017941 */ /* 0x000fea0003800000 */
.L_x_32:
[----:B0----5:R-:W-:Y:S01]  /*2400*/  HADD2.F32 R5, -RZ, R24.H0_H0 ;  /* 0x20000018ff057230 */ /* 0x021fe20000004100 */
[----:B------:R-:W-:Y:S01]  /*2410*/  ISETP.GT.AND P1, PT, R4, 0x8, PT ;  /* 0x000000080400780c */ /* 0x000fe20003f24270 */
[----:B------:R-:W-:Y:S03]  /*2420*/  BSSY B1, `(.L_x_34) ;  /* 0x0000008000017945 */ /* 0x000fe60003800000 */
[----:B------:R-:W-:Y:S01]  /*2430*/  FMUL R14, R5, R88 ;  /* 0x00000058050e7220 */ /* 0x000fe20000400000 */
[----:B------:R-:W-:-:S03]  /*2440*/  ISETP.GT.AND P2, PT, R3, RZ, P1 ;  /* 0x000000ff0300720c */ /* 0x000fc60000f44270 */
[----:B------:R-:W-:-:S05]  /*2450*/  FFMA R14, R27, R19, R14 ;  /* 0x000000131b0e7223 */ /* 0x000fca000000000e */
[----:B------:R-:W-:-:S05]  /*2460*/  F2FP.F16.F32.PACK_AB R14, RZ, R14 ;  /* 0x0000000eff0e723e */ /* 0x000fca00000000ff */
[----:B------:R0:W-:Y:S01]  /*2470*/  @P0 STG.E.U16 desc[UR38][R12.64+0x2], R14 ;  /* 0x0000020e0c000986 */ /* 0x0001e2000c101526 */
[----:B------:R-:W-:Y:S05]  /*2480*/  @!P2 BRA `(.L_x_35) ;  /* 0x000000000004a947 */ /* 0x000fea0003800000 */
[----:B------:R3:W5:Y:S02]  /*2490*/  LDG.E.LTC128B.U16 R24, desc[UR38][R6.64+0x10] ;  /* 0x0000102606187981 */ /* 0x000764000c1e1520 */
.L_x_35:
[----:B------:R-:W-:Y:S05]  /*24a0*/  BSYNC B1 ;  /* 0x0000000000017941 */ /* 0x000fea0003800000 */
.L_x_34:
[----:B-----5:R-:W-:Y:S01]  /*24b0*/  HADD2.F32 R5, -RZ, R24.H0_H0 ;  /* 0x20000018ff057230 */ /* 0x020fe20000004100 */
        /* <DEDUP_REMOVED lines=9> */
.L_x_37:
[----:B------:R-:W-:Y:S05]  /*2550*/  BSYNC B1 ;  /* 0x0000000000017941 */ /* 0x000fea0003800000 */
.L_x_36:
[----:B----45:R-:W-:Y:S01]  /*2560*/  HADD2.F32 R5, -RZ, R24.H0_H0 ;  /* 0x20000018ff057230 */ /* 0x030fe20000004100 */
[----:B------:R-:W-:Y:S01]  /*2570*/  ISETP.GT.AND P1, PT, R3, 0x8, P1 ;  /* 0x000000080300780c */ /* 0x000fe20000f24270 */
[----:B------:R-:W-:Y:S03]  /*2580*/  BSSY B1, `(.L_x_38) ;  /* 0x0000007000017945 */ /* 0x000fe60003800000 */
[----:B0-----:R-:W-:-:S04]  /*2590*/  FMUL R14, R5, R88 ;  /* 0x00000058050e7220 */ /* 0x001fc80000400000 */
[----:B------:R-:W-:-:S05]  /*25a0*/  FFMA R14, R29, R19, R14 ;  /* 0x000000131d0e7223 */ /* 0x000fca000000000e */
[----:B------:R-:W-:-:S05]  /*25b0*/  F2FP.F16.F32.PACK_AB R14, RZ, R14 ;  /* 0x0000000eff0e723e */ /* 0x000fca00000000ff */
[----:B------:R0:W-:Y:S01]  /*25c0*/  @P3 STG.E.U16 desc[UR38][R10.64+0x12], R14 ;  /* 0x0000120e0a003986 */ /* 0x0001e2000c101526 */
[----:B------:R-:W-:Y:S05]  /*25d0*/  @!P1 BRA `(.L_x_39) ;  /* 0x0000000000049947 */ /* 0x000fea0003800000 */
[----:B------:R4:W5:Y:S02]  /*25e0*/  LDG.E.LTC128B.U16 R24, desc[UR38][R8.64+0x10] ;  /* 0x0000102608187981 */ /* 0x000964000c1e1520 */
.L_x_39:
[----:B------:R-:W-:Y:S05]  /*25f0*/  BSYNC B1 ;  /* 0x0000000000017941 */ /* 0x000fea0003800000 */
.L_x_38:
[----:B-----5:R-:W-:Y:S01]  /*2600*/  HADD2.F32 R5, -RZ, R24.H0_H0 ;  /* 0x20000018ff057230 */ /* 0x020fe20000004100 */
[----:B------:R-:W-:Y:S01]  /*2610*/  ISETP.GT.AND P0, PT, R3, 0x8, P0 ;  /* 0x000000080300780c */ /* 0x000fe20000704270 */
[----:B------:R-:W-:Y:S03]  /*2620*/  BSSY B1, `(.L_x_40) ;  /* 0x0000007000017945 */ /* 0x000fe60003800000 */
[----:B------:R-:W-:-:S04]  /*2630*/  FMUL R5, R5, R88 ;  /* 0x0000005805057220 */ /* 0x000fc80000400000 */
[----:B------:R-:W-:-:S05]  /*2640*/  FFMA R5, R30, R19, R5 ;  /* 0x000000131e057223 */ /* 0x000fca0000000005 */
[----:B------:R-:W-:-:S05]  /*2650*/  F2FP.F16.F32.PACK_AB R5, RZ, R5 ;  /* 0x00000005ff05723e */ /* 0x000fca00000000ff */
[----:B------:R0:W-:Y:S01]  /*2660*/  @P1 STG.E.U16 desc[UR38][R12.64+0x10], R5 ;  /* 0x000010050c001986 */ /* 0x0001e2000c101526 */
[----:B------:R-:W-:Y:S05]  /*2670*/  @!P0 BRA `(.L_x_41) ;  /* 0x0000000000048947 */ /* 0x000fea0003800000 */
[----:B------:R0:W5:Y:S02]  /*2680*/  LDG.E.LTC128B.U16 R24, desc[UR38][R8.64+0x12] ;  /* 0x0000122608187981 */ /* 0x000164000c1e1520 */
.L_x_41:
[----:B------:R-:W-:Y:S05]  /*2690*/  BSYNC B1 ;  /* 0x0000000000017941 */ /* 0x000fea0003800000 */
.L_x_40:
        /* <DEDUP_REMOVED lines=10> */
.L_x_43:
[----:B------:R-:W-:Y:S05]  /*2740*/  BSYNC B1 ;  /* 0x0000000000017941 */ /* 0x000fea0003800000 */
.L_x_42:
        /* <DEDUP_REMOVED lines=10> */
.L_x_45:
[----:B------:R-:W-:Y:S05]  /*27f0*/  BSYNC B1 ;  /* 0x0000000000017941 */ /* 0x000fea0003800000 */
.L_x_44:
[----:B0----5:R-:W-:Y:S01]  /*2800*/  HADD2.F32 R5, -RZ, R24.H0_H0 ;  /* 0x20000018ff057230 */ /* 0x021fe20000004100 */
        /* <DEDUP_REMOVED lines=8> */
.L_x_47:
[----:B------:R-:W-:Y:S05]  /*2890*/  BSYNC B1 ;  /* 0x0000000000017941 */ /* 0x000fea0003800000 */
.L_x_46:
        /* <DEDUP_REMOVED lines=9> */
.L_x_49:
[----:B------:R-:W-:Y:S05]  /*2930*/  BSYNC B1 ;  /* 0x0000000000017941 */ /* 0x000fea0003800000 */
.L_x_48:
        /* <DEDUP_REMOVED lines=10> */
.L_x_51:
[----:B------:R-:W-:Y:S05]  /*29e0*/  BSYNC B1 ;  /* 0x0000000000017941 */ /* 0x000fea0003800000 */
.L_x_50:
        /* <DEDUP_REMOVED lines=10> */
.L_x_53:
[----:B------:R-:W-:Y:S05]  /*2a90*/  BSYNC B1 ;  /* 0x0000000000017941 */ /* 0x000fea0003800000 */
.L_x_52:
        /* <DEDUP_REMOVED lines=9> */
.L_x_55:
[----:B------:R-:W-:Y:S05]  /*2b30*/  BSYNC B1 ;  /* 0x0000000000017941 */ /* 0x000fea0003800000 */
.L_x_54:
        /* <DEDUP_REMOVED lines=9> */
.L_x_57:
[----:B------:R-:W-:Y:S05]  /*2bd0*/  BSYNC B1 ;  /* 0x0000000000017941 */ /* 0x000fea0003800000 */
.L_x_56:
        /* <DEDUP_REMOVED lines=10> */
.L_x_59:
[----:B------:R-:W-:Y:S05]  /*2c80*/  BSYNC B1 ;  /* 0x0000000000017941 */ /* 0x000fea0003800000 */
.L_x_58:
        /* <DEDUP_REMOVED lines=10> */
.L_x_61:
[----:B------:R-:W-:Y:S05]  /*2d30*/  BSYNC B1 ;  /* 0x0000000000017941 */ /* 0x000fea0003800000 */
.L_x_60:
        /* <DEDUP_REMOVED lines=9> */
.L_x_63:
[----:B------:R-:W-:Y:S05]  /*2dd0*/  BSYNC B1 ;  /* 0x0000000000017941 */ /* 0x000fea0003800000 */
.L_x_62:
        /* <DEDUP_REMOVED lines=9> */
.L_x_65:
[----:B------:R-:W-:Y:S05]  /*2e70*/  BSYNC B1 ;  /* 0x0000000000017941 */ /* 0x000fea0003800000 */
.L_x_64:
        /* <DEDUP_REMOVED lines=10> */
.L_x_67:
[----:B------:R-:W-:Y:S05]  /*2f20*/  BSYNC B1 ;  /* 0x0000000000017941 */ /* 0x000fea0003800000 */
.L_x_66:
        /* <DEDUP_REMOVED lines=10> */
.L_x_69:
[----:B------:R-:W-:Y:S05]  /*2fd0*/  BSYNC B1 ;  /* 0x0000000000017941 */ /* 0x000fea0003800000 */
.L_x_68:
        /* <DEDUP_REMOVED lines=9> */
.L_x_71:
[----:B------:R-:W-:Y:S05]  /*3070*/  BSYNC B1 ;  /* 0x0000000000017941 */ /* 0x000fea0003800000 */
.L_x_70:
        /* <DEDUP_REMOVED lines=9> */
.L_x_73:
[----:B------:R-:W-:Y:S05]  /*3110*/  BSYNC B1 ;  /* 0x0000000000017941 */ /* 0x000fea0003800000 */
.L_x_72:
        /* <DEDUP_REMOVED lines=10> */
.L_x_75:
[----:B------:R-:W-:Y:S05]  /*31c0*/  BSYNC B1 ;  /* 0x0000000000017941 */ /* 0x000fea0003800000 */
.L_x_74:
        /* <DEDUP_REMOVED lines=10> */
.L_x_77:
[----:B------:R-:W-:Y:S05]  /*3270*/  BSYNC B1 ;  /* 0x0000000000017941 */ /* 0x000fea0003800000 */
.L_x_76:
        /* <DEDUP_REMOVED lines=9> */
.L_x_79:
[----:B------:R-:W-:Y:S05]  /*3310*/  BSYNC B1 ;  /* 0x0000000000017941 */ /* 0x000fea0003800000 */
.L_x_78:
        /* <DEDUP_REMOVED lines=9> */
.L_x_81:
[----:B------:R-:W-:Y:S05]  /*33b0*/  BSYNC B1 ;  /* 0x0000000000017941 */ /* 0x000fea0003800000 */
.L_x_80:
        /* <DEDUP_REMOVED lines=10> */
.L_x_83:
[----:B------:R-:W-:Y:S05]  /*3460*/  BSYNC B1 ;  /* 0x0000000000017941 */ /* 0x000fea0003800000 */
.L_x_82:
        /* <DEDUP_REMOVED lines=10> */
.L_x_85:
[----:B------:R-:W-:Y:S05]  /*3510*/  BSYNC B1 ;  /* 0x0000000000017941 */ /* 0x000fea0003800000 */
.L_x_84:
        /* <DEDUP_REMOVED lines=9> */
.L_x_87:
[----:B------:R-:W-:Y:S05]  /*35b0*/  BSYNC B1 ;  /* 0x0000000000017941 */ /* 0x000fea0003800000 */
.L_x_86:
        /* <DEDUP_REMOVED lines=9> */
.L_x_89:
[----:B------:R-:W-:Y:S05]  /*3650*/  BSYNC B1 ;  /* 0x0000000000017941 */ /* 0x000fea0003800000 */
.L_x_88:
        /* <DEDUP_REMOVED lines=10> */
.L_x_91:
[----:B------:R-:W-:Y:S05]  /*3700*/  BSYNC B1 ;  /* 0x0000000000017941 */ /* 0x000fea0003800000 */
.L_x_90:
        /* <DEDUP_REMOVED lines=10> */
.L_x_93:
[----:B------:R-:W-:Y:S05]  /*37b0*/  BSYNC B1 ;  /* 0x0000000000017941 */ /* 0x000fea0003800000 */
.L_x_92:
        /* <DEDUP_REMOVED lines=9> */
.L_x_95:
[----:B------:R-:W-:Y:S05]  /*3850*/  BSYNC B1 ;  /* 0x0000000000017941 */ /* 0x000fea0003800000 */
.L_x_94:
        /* <DEDUP_REMOVED lines=9> */
.L_x_97:
[----:B------:R-:W-:Y:S05]  /*38f0*/  BSYNC B1 ;  /* 0x0000000000017941 */ /* 0x000fea0003800000 */
.L_x_96:
        /* <DEDUP_REMOVED lines=10> */
.L_x_99:
[----:B------:R-:W-:Y:S05]  /*39a0*/  BSYNC B1 ;  /* 0x0000000000017941 */ /* 0x000fea0003800000 */
.L_x_98:
        /* <DEDUP_REMOVED lines=10> */
.L_x_101:
[----:B------:R-:W-:Y:S05]  /*3a50*/  BSYNC B1 ;  /* 0x0000000000017941 */ /* 0x000fea0003800000 */
.L_x_100:
        /* <DEDUP_REMOVED lines=9> */
.L_x_103:
[----:B------:R-:W-:Y:S05]  /*3af0*/  BSYNC B1 ;  /* 0x0000000000017941 */ /* 0x000fea0003800000 */
.L_x_102:
        /* <DEDUP_REMOVED lines=9> */
.L_x_105:
[----:B------:R-:W-:Y:S05]  /*3b90*/  BSYNC B1 ;  /* 0x0000000000017941 */ /* 0x000fea0003800000 */
.L_x_104:
        /* <DEDUP_REMOVED lines=10> */
.L_x_107:
[----:B------:R-:W-:Y:S05]  /*3c40*/  BSYNC B1 ;  /* 0x0000000000017941 */ /* 0x000fea0003800000 */
.L_x_106:
        /* <DEDUP_REMOVED lines=10> */
.L_x_109:
[----:B------:R-:W-:Y:S05]  /*3cf0*/  BSYNC B1 ;  /* 0x0000000000017941 */ /* 0x000fea0003800000 */
.L_x_108:
        /* <DEDUP_REMOVED lines=9> */
.L_x_111:
[----:B------:R-:W-:Y:S05]  /*3d90*/  BSYNC B1 ;  /* 0x0000000000017941 */ /* 0x000fea0003800000 */
.L_x_110:
        /* <DEDUP_REMOVED lines=9> */
.L_x_113:
[----:B------:R-:W-:Y:S05]  /*3e30*/  BSYNC B1 ;  /* 0x0000000000017941 */ /* 0x000fea0003800000 */
.L_x_112:
        /* <DEDUP_REMOVED lines=10> */
.L_x_115:
[----:B------:R-:W-:Y:S05]  /*3ee0*/  BSYNC B1 ;  /* 0x0000000000017941 */ /* 0x000fea0003800000 */
.L_x_114:
        /* <DEDUP_REMOVED lines=10> */
.L_x_117:
[----:B------:R-:W-:Y:S05]  /*3f90*/  BSYNC B1 ;  /* 0x0000000000017941 */ /* 0x000fea0003800000 */
.L_x_116:
        /* <DEDUP_REMOVED lines=9> */
.L_x_119:
[----:B------:R-:W-:Y:S05]  /*4030*/  BSYNC B1 ;  /* 0x0000000000017941 */ /* 0x000fea0003800000 */
.L_x_118:
        /* <DEDUP_REMOVED lines=9> */
.L_x_121:
[----:B------:R-:W-:Y:S05]  /*40d0*/  BSYNC B1 ;  /* 0x0000000000017941 */ /* 0x000fea0003800000 */
.L_x_120:
        /* <DEDUP_REMOVED lines=10> */
.L_x_123:
[----:B------:R-:W-:Y:S05]  /*4180*/  BSYNC B1 ;  /* 0x0000000000017941 */ /* 0x000fea0003800000 */
.L_x_122:
        /* <DEDUP_REMOVED lines=10> */
.L_x_125:
[----:B------:R-:W-:Y:S05]  /*4230*/  BSYNC B1 ;  /* 0x0000000000017941 */ /* 0x000fea0003800000 */
.L_x_124:
        /* <DEDUP_REMOVED lines=9> */
.L_x_127:
[----:B------:R-:W-:Y:S05]  /*42d0*/  BSYNC B1 ;  /* 0x0000000000017941 */ /* 0x000fea0003800000 */
.L_x_126:
        /* <DEDUP_REMOVED lines=9> */
.L_x_129:
[----:B------:R-:W-:Y:S05]  /*4370*/  BSYNC B1 ;  /* 0x0000000000017941 */ /* 0x000fea0003800000 */
.L_x_128:
        /* <DEDUP_REMOVED lines=10> */
.L_x_131:
[----:B------:R-:W-:Y:S05]  /*4420*/  BSYNC B1 ;  /* 0x0000000000017941 */ /* 0x000fea0003800000 */
.L_x_130:
        /* <DEDUP_REMOVED lines=10> */
.L_x_133:
[----:B------:R-:W-:Y:S05]  /*44d0*/  BSYNC B1 ;  /* 0x0000000000017941 */ /* 0x000fea0003800000 */
.L_x_132:
        /* <DEDUP_REMOVED lines=9> */
.L_x_135:
[----:B------:R-:W-:Y:S05]  /*4570*/  BSYNC B1 ;  /* 0x0000000000017941 */ /* 0x000fea0003800000 */
.L_x_134:
        /* <DEDUP_REMOVED lines=9> */
.L_x_137:
[----:B------:R-:W-:Y:S05]  /*4610*/  BSYNC B1 ;  /* 0x0000000000017941 */ /* 0x000fea0003800000 */
.L_x_136:
        /* <DEDUP_REMOVED lines=10> */
.L_x_139:
[----:B------:R-:W-:Y:S05]  /*46c0*/  BSYNC B1 ;  /* 0x0000000000017941 */ /* 0x000fea0003800000 */
.L_x_138:
        /* <DEDUP_REMOVED lines=10> */
.L_x_141:
[----:B------:R-:W-:Y:S05]  /*4770*/  BSYNC B1 ;  /* 0x0000000000017941 */ /* 0x000fea0003800000 */
.L_x_140:
        /* <DEDUP_REMOVED lines=9> */
.L_x_143:
[----:B------:R-:W-:Y:S05]  /*4810*/  BSYNC B1 ;  /* 0x0000000000017941 */ /* 0x000fea0003800000 */
.L_x_142:
        /* <DEDUP_REMOVED lines=9> */
.L_x_145:
[----:B------:R-:W-:Y:S05]  /*48b0*/  BSYNC B1 ;  /* 0x0000000000017941 */ /* 0x000fea0003800000 */
.L_x_144:
        /* <DEDUP_REMOVED lines=10> */
.L_x_147:
[----:B------:R-:W-:Y:S05]  /*4960*/  BSYNC B1 ;  /* 0x0000000000017941 */ /* 0x000fea0003800000 */
.L_x_146:
[----:B-----5:R-:W-:Y:S01]  /*4970*/  HADD2.F32 R5, -RZ, R24.H0_H0 ;  /* 0x20000018ff057230 */ /* 0x020fe20000004100 */
[----:B------:R-:W-:Y:S01]  /*4980*/  ISETP.GT.AND P0, PT, R4, 0x79, PT ;  /* 0x000000790400780c */ /* 0x000fe20003f04270 */
[----:B------:R-:W-:Y:S01]  /*4990*/  @P2 IMAD.MOV.U32 R4, RZ, RZ, R10 ;  /* 0x000000ffff042224 */ /* 0x000fe200078e000a */
[----:B------:R-:W-:Y:S02]  /*49a0*/  BSSY B1, `(.L_x_148) ;  /* 0x000000a000017945 */ /* 0x000fe40003800000 */
[----:B------:R-:W-:Y:S01]  /*49b0*/  FMUL R5, R5, R88 ;  /* 0x0000005805057220 */ /* 0x000fe20000400000 */
[----:B------:R-:W-:-:S03]  /*49c0*/  ISETP.GT.AND P3, PT, R3, RZ, P0 ;  /* 0x000000ff0300720c */ /* 0x000fc60000764270 */
[----:B------:R-:W-:-:S05]  /*49d0*/  FFMA R5, R84, R19, R5 ;  /* 0x0000001354057223 */ /* 0x000fca0000000005 */
[----:B------:R-:W-:-:S04]  /*49e0*/  F2FP.F16.F32.PACK_AB R5, RZ, R5 ;  /* 0x00000005ff05723e */ /* 0x000fc800000000ff */
[----:B0-----:R-:W-:Y:S01]  /*49f0*/  PRMT R14, R5, 0x7610, R14 ;  /* 0x00007610050e7816 */ /* 0x001fe2000000000e */
[----:B------:R-:W-:-:S05]  /*4a00*/  @P2 IMAD.MOV.U32 R5, RZ, RZ, R11 ;  /* 0x000000ffff052224 */ /* 0x000fca00078e000b */
[----:B------:R0:W-:Y:S01]  /*4a10*/  @P2 STG.E.U16 desc[UR38][R4.64+0xf0], R14 ;  /* 0x0000f00e04002986 */ /* 0x0001e2000c101526 */
[----:B------:R-:W-:Y:S05]  /*4a20*/  @!P3 BRA `(.L_x_149) ;  /* 0x000000000004b947 */ /* 0x000fea0003800000 */
[----:B------:R0:W5:Y:S02]  /*4a30*/  LDG.E.LTC128B.U16 R24, desc[UR38][R6.64+0xf2] ;  /* 0x0000f22606187981 */ /* 0x000164000c1e1520 */
.L_x_149:
[----:B------:R-:W-:Y:S05]  /*4a40*/  BSYNC B1 ;  /* 0x0000000000017941 */ /* 0x000fea0003800000 */
.L_x_148:
        /* <DEDUP_REMOVED lines=9> */
.L_x_151:
[----:B------:R-:W-:Y:S05]  /*4ae0*/  BSYNC B1 ;  /* 0x0000000000017941 */ /* 0x000fea0003800000 */
.L_x_150:
[----:B-----5:R-:W-:Y:S01]  /*4af0*/  HADD2.F32 R5, -RZ, R24.H0_H0 ;  /* 0x20000018ff057230 */ /* 0x020fe20000004100 */
[----:B------:R-:W-:Y:S01]  /*4b00*/  ISETP.GT.AND P0, PT, R3, 0x8, P0 ;  /* 0x000000080300780c */ /* 0x000fe20000704270 */
[----:B0-----:R-:W-:Y:S01]  /*4b10*/  @P1 IMAD.MOV.U32 R4, RZ, RZ, R12 ;  /* 0x000000ffff041224 */ /* 0x001fe200078e000c */
[----:B------:R-:W-:Y:S02]  /*4b20*/  BSSY B1, `(.L_x_152) ;  /* 0x0000009000017945 */ /* 0x000fe40003800000 */
[----:B------:R-:W-:-:S04]  /*4b30*/  FMUL R5, R5, R88 ;  /* 0x0000005805057220 */ /* 0x000fc80000400000 */
[----:B------:R-:W-:-:S05]  /*4b40*/  FFMA R5, R86, R19, R5 ;  /* 0x0000001356057223 */ /* 0x000fca0000000005 */
[----:B------:R-:W-:-:S04]  /*4b50*/  F2FP.F16.F32.PACK_AB R5, RZ, R5 ;  /* 0x00000005ff05723e */ /* 0x000fc800000000ff */
[----:B-1-3--:R-:W-:Y:S01]  /*4b60*/  PRMT R6, R5, 0x7610, R6 ;  /* 0x0000761005067816 */ /* 0x00afe20000000006 */
[----:B------:R-:W-:-:S05]  /*4b70*/  @P1 IMAD.MOV.U32 R5, RZ, RZ, R13 ;  /* 0x000000ffff051224 */ /* 0x000fca00078e000d */
[----:B------:R0:W-:Y:S01]  /*4b80*/  @P1 STG.E.U16 desc[UR38][R4.64+0xf0], R6 ;  /* 0x0000f00604001986 */ /* 0x0001e2000c101526 */
[----:B------:R-:W-:Y:S05]  /*4b90*/  @!P0 BRA `(.L_x_153) ;  /* 0x0000000000048947 */ /* 0x000fea0003800000 */
[----:B------:R1:W5:Y:S02]  /*4ba0*/  LDG.E.LTC128B.U16 R24, desc[UR38][R8.64+0xf2] ;  /* 0x0000f22608187981 */ /* 0x000364000c1e1520 */
.L_x_153:
[----:B------:R-:W-:Y:S05]  /*4bb0*/  BSYNC B1 ;  /* 0x0000000000017941 */ /* 0x000fea0003800000 */
.L_x_152:
[----:B------:R-:W-:Y:S05]  /*4bc0*/  @!P0 BRA `(.L_x_154) ;  /* 0x0000001000e88947 */ /* 0x000fea0003800000 */
[----:B-----5:R-:W-:-:S05]  /*4bd0*/  HADD2.F32 R3, -RZ, R24.H0_H0 ;  /* 0x20000018ff037230 */ /* 0x020fca0000004100 */
[----:B0-----:R-:W-:-:S04]  /*4be0*/  FMUL R4, R3, R88 ;  /* 0x0000005803047220 */ /* 0x001fc80000400000 */
[----:B------:R-:W-:-:S05]  /*4bf0*/  FFMA R4, R87, R19, R4 ;  /* 0x0000001357047223 */ /* 0x000fca0000000004 */
[----:B------:R-:W-:-:S05]  /*4c00*/  F2FP.F16.F32.PACK_AB R4, RZ, R4 ;  /* 0x00000004ff04723e */ /* 0x000fca00000000ff */
[----:B------:R3:W-:Y:S01]  /*4c10*/  STG.E.U16 desc[UR38][R12.64+0xf2], R4 ;  /* 0x0000f2040c007986 */ /* 0x0007e2000c101526 */
[----:B------:R-:W-:Y:S05]  /*4c20*/  BRA `(.L_x_154) ;  /* 0x0000001000d07947 */ /* 0x000fea0003800000 */
.L_x_29:
[----:B------:R-:W-:Y:S01]  /*4c30*/  ISETP.GT.AND P3, PT, R4, 0x1, PT ;  /* 0x000000010400780c */ /* 0x000fe20003f64270 */
[----:B------:R-:W-:Y:S01]  /*4c40*/  ULDC.64 UR4, c[0x0][0x5c0] ;  /* 0x0001700000047ab9 */ /* 0x000fe20000000a00 */
[-C--:B------:R-:W-:Y:S01]  /*4c50*/  FMUL R24, R24, R19.reuse ;  /* 0x0000001318187220 */ /* 0x080fe20000400000 */
[----:B------:R-:W-:Y:S01]  /*4c60*/  LEA R6, P4, R102, UR4, 0x1 ;  /* 0x0000000466067c11 */ /* 0x000fe2000f8808ff */
[-C--:B------:R-:W-:Y:S01]  /*4c70*/  FMUL R25, R25, R19.reuse ;  /* 0x0000001319197220 */ /* 0x080fe20000400000 */
[----:B------:R-:W-:Y:S01]  /*4c80*/  ISETP.GT.AND P0, PT, R3, RZ, P3 ;  /* 0x000000ff0300720c */ /* 0x000fe20001f04270 */
[-C--:B------:R-:W-:Y:S01]  /*4c90*/  FMUL R26, R26, R19.reuse ;  /* 0x000000131a1a7220 */ /* 0x080fe20000400000 */
[----:B------:R-:W-:Y:S01]  /*4ca0*/  F2FP.F16.F32.PACK_AB R24, RZ, R24 ;  /* 0x00000018ff18723e */ /* 0x000fe200000000ff */
[-C--:B------:R-:W-:Y:S01]  /*4cb0*/  FMUL R27, R27, R19.reuse ;  /* 0x000000131b1b7220 */ /* 0x080fe20000400000 */
[----:B------:R-:W-:Y:S01]  /*4cc0*/  LEA.HI.X R7, R102, UR5, R113, 0x1, P4 ;  /* 0x0000000566077c11 */ /* 0x000fe2000a0f0c71 */
[----:B------:R-:W-:Y:S01]  /*4cd0*/  FMUL R28, R28, R19 ;  /* 0x000000131c1c7220 */ /* 0x000fe20000400000 */
[----:B------:R-:W-:Y:S01]  /*4ce0*/  F2FP.F16.F32.PACK_AB R25, RZ, R25 ;  /* 0x00000019ff19723e */ /* 0x000fe200000000ff */
[-C--:B------:R-:W-:Y:S01]  /*4cf0*/  FMUL R29, R29, R19.reuse ;  /* 0x000000131d1d7220 */ /* 0x080fe20000400000 */
[----:B------:R-:W-:Y:S01]  /*4d00*/  ISETP.GT.AND P2, PT, R3, 0x8, P2 ;  /* 0x000000080300780c */ /* 0x000fe20001744270 */
[----:B------:R-:W-:Y:S01]  /*4d10*/  @P1 STG.E.U16 desc[UR38][R6.64], R24 ;  /* 0x0000001806001986 */ /* 0x000fe2000c101526 */
[----:B------:R-:W-:Y:S01]  /*4d20*/  ISETP.GT.AND P1, PT, R4, 0x8, PT ;  /* 0x000000080400780c */ /* 0x000fe20003f24270 */
[-C--:B------:R-:W-:Y:S01]  /*4d30*/  FMUL R30, R30, R19.reuse ;  /* 0x000000131e1e7220 */ /* 0x080fe20000400000 */
[C---:B------:R-:W-:Y:S01]  /*4d40*/  SHF.L.U64.HI R5, R92.reuse, 0x1, R91 ;  /* 0x000000015c057819 */ /* 0x040fe2000001025b */
[----:B------:R-:W-:Y:S01]  /*4d50*/  @P0 STG.E.U16 desc[UR38][R6.64+0x2], R25 ;  /* 0x0000021906000986 */ /* 0x000fe2000c101526 */
[----:B------:R-:W-:Y:S01]  /*4d60*/  LEA R8, P5, R92, R6, 0x1 ;  /* 0x000000065c087211 */ /* 0x000fe200078a08ff */
[-C--:B------:R-:W-:Y:S01]  /*4d70*/  FMUL R31, R31, R19.reuse ;  /* 0x000000131f1f7220 */ /* 0x080fe20000400000 */
[----:B------:R-:W-:Y:S01]  /*4d80*/  ISETP.GT.AND P3, PT, R3, 0x8, P3 ;  /* 0x000000080300780c */ /* 0x000fe20001f64270 */
[-C--:B------:R-:W-:Y:S01]  /*4d90*/  FMUL R32, R32, R19.reuse ;  /* 0x0000001320207220 */ /* 0x080fe20000400000 */
[----:B------:R-:W-:Y:S01]  /*4da0*/  ISETP.GT.AND P0, PT, R4, 0x9, PT ;  /* 0x000000090400780c */ /* 0x000fe20003f04270 */
[----:B------:R-:W-:Y:S01]  /*4db0*/  IMAD.X R9, R5, 0x1, R7, P5 ;  /* 0x0000000105097824 */ /* 0x000fe200028e0607 */
[----:B------:R-:W-:Y:S01]  /*4dc0*/  ISETP.GT.AND P4, PT, R3, RZ, P1 ;  /* 0x000000ff0300720c */ /* 0x000fe20000f84270 */
[-C--:B------:R-:W-:Y:S01]  /*4dd0*/  FMUL R33, R33, R19.reuse ;  /* 0x0000001321217220 */ /* 0x080fe20000400000 */
[----:B------:R-:W-:Y:S01]  /*4de0*/  F2FP.F16.F32.PACK_AB R26, RZ, R26 ;  /* 0x0000001aff1a723e */ /* 0x000fe200000000ff */
[-C--:B------:R-:W-:Y:S01]  /*4df0*/  FMUL R34, R34, R19.reuse ;  /* 0x0000001322227220 */ /* 0x080fe20000400000 */
[----:B------:R-:W-:Y:S01]  /*4e00*/  ISETP.GT.AND P5, PT, R3, RZ, P0 ;  /* 0x000000ff0300720c */ /* 0x000fe200007a4270 */
[----:B------:R-:W-:Y:S01]  /*4e10*/  FMUL R35, R35, R19 ;  /* 0x0000001323237220 */ /* 0x000fe20000400000 */
[----:B------:R-:W-:Y:S01]  /*4e20*/  F2FP.F16.F32.PACK_AB R27, RZ, R27 ;  /* 0x0000001bff1b723e */ /* 0x000fe200000000ff */
[----:B------:R-:W-:Y:S01]  /*4e30*/  @P2 STG.E.U16 desc[UR38][R8.64], R26 ;  /* 0x0000001a08002986 */ /* 0x000fe2000c101526 */
[----:B------:R-:W-:Y:S01]  /*4e40*/  F2FP.F16.F32.PACK_AB R28, RZ, R28 ;  /* 0x0000001cff1c723e */ /* 0x000fe200000000ff */
[-C--:B------:R-:W-:Y:S01]  /*4e50*/  FMUL R36, R36, R19.reuse ;  /* 0x0000001324247220 */ /* 0x080fe20000400000 */
[----:B------:R-:W-:Y:S01]  /*4e60*/  ISETP.GT.AND P2, PT, R3, 0x8, P1 ;  /* 0x000000080300780c */ /* 0x000fe20000f44270 */
[----:B------:R-:W-:Y:S01]  /*4e70*/  @P3 STG.E.U16 desc[UR38][R8.64+0x2], R27 ;  /* 0x0000021b08003986 */ /* 0x000fe2000c101526 */
[----:B------:R-:W-:Y:S01]  /*4e80*/  ISETP.GT.AND P1, PT, R4, 0x10, PT ;  /* 0x000000100400780c */ /* 0x000fe20003f24270 */
[----:B------:R-:W-:Y:S01]  /*4e90*/  FMUL R37, R37, R19 ;  /* 0x0000001325257220 */ /* 0x000fe20000400000 */
[----:B------:R-:W-:Y:S01]  /*4ea0*/  F2FP.F16.F32.PACK_AB R29, RZ, R29 ;  /* 0x0000001dff1d723e */ /* 0x000fe200000000ff */
[----:B------:R-:W-:Y:S01]  /*4eb0*/  @P4 STG.E.U16 desc[UR38][R6.64+0x10], R28 ;  /* 0x0000101c06004986 */ /* 0x000fe2000c101526 */
[C---:B------:R-:W-:Y:S01]  /*4ec0*/  ISETP.GT.AND P3, PT, R3.reuse, 0x8, P0 ;  /* 0x000000080300780c */ /* 0x040fe20000764270 */
[-C--:B------:R-:W-:Y:S01]  /*4ed0*/  FMUL R38, R38, R19.reuse ;  /* 0x0000001326267220 */ /* 0x080fe20000400000 */
[----:B------:R-:W-:Y:S01]  /*4ee0*/  ISETP.GT.AND P0, PT, R4, 0x11, PT ;  /* 0x000000110400780c */ /* 0x000fe20003f04270 */
[----:B------:R-:W-:Y:S01]  /*4ef0*/  @P5 STG.E.U16 desc[UR38][R6.64+0x12], R29 ;  /* 0x0000121d06005986 */ /* 0x000fe2000c101526 */
        /* <DEDUP_REMOVED lines=161> */
[----:B------:R-:W-:Y:S01]  /*5910*/  FMUL R87, R87, R19 ;  /* 0x0000001357577220 */ /* 0x000fe20000400000 */
[----:B------:R-:W-:-:S02]  /*5920*/  F2FP.F16.F32.PACK_AB R62, RZ, R62 ;  /* 0x0000003eff3e723e */ /* 0x000fc400000000ff */
[C---:B------:R-:W-:Y:S02]  /*5930*/  ISETP.GT.AND P5, PT, R3.reuse, RZ, P0 ;  /* 0x000000ff0300720c */ /* 0x040fe400007a4270 */
[----:B------:R-:W-:Y:S01]  /*5940*/  F2FP.F16.F32.PACK_AB R63, RZ, R63 ;  /* 0x0000003fff3f723e */ /* 0x000fe200000000ff */
[----:B------:R-:W-:Y:S01]  /*5950*/  @P2 STG.E.U16 desc[UR38][R8.64+0x90], R62 ;  /* 0x0000903e08002986 */ /* 0x000fe2000c101526 */
[----:B------:R-:W-:Y:S02]  /*5960*/  F2FP.F16.F32.PACK_AB R64, RZ, R64 ;  /* 0x00000040ff40723e */ /* 0x000fe400000000ff */
[C---:B------:R-:W-:Y:S01]  /*5970*/  ISETP.GT.AND P2, PT, R3.reuse, 0x8, P1 ;  /* 0x000000080300780c */ /* 0x040fe20000f44270 */
[----:B------:R-:W-:Y:S01]  /*5980*/  @P3 STG.E.U16 desc[UR38][R8.64+0x92], R63 ;  /* 0x0000923f08003986 */ /* 0x000fe2000c101526 */
[----:B------:R-:W-:Y:S02]  /*5990*/  ISETP.GT.AND P1, PT, R4, 0x58, PT ;  /* 0x000000580400780c */ /* 0x000fe40003f24270 */
[----:B------:R-:W-:Y:S01]  /*59a0*/  F2FP.F16.F32.PACK_AB R65, RZ, R65 ;  /* 0x00000041ff41723e */ /* 0x000fe200000000ff */
[----:B------:R-:W-:Y:S01]  /*59b0*/  @P4 STG.E.U16 desc[UR38][R6.64+0xa0], R64 ;  /* 0x0000a04006004986 */ /* 0x000fe2000c101526 */
[----:B------:R-:W-:-:S02]  /*59c0*/  ISETP.GT.AND P3, PT, R3, 0x8, P0 ;  /* 0x000000080300780c */ /* 0x000fc40000764270 */
[----:B------:R-:W-:Y:S01]  /*59d0*/  ISETP.GT.AND P0, PT, R4, 0x59, PT ;  /* 0x000000590400780c */ /* 0x000fe20003f04270 */
[----:B------:R-:W-:Y:S01]  /*59e0*/  @P5 STG.E.U16 desc[UR38][R6.64+0xa2], R65 ;  /* 0x0000a24106005986 */ /* 0x000fe2000c101526 */
[C---:B------:R-:W-:Y:S02]  /*59f0*/  ISETP.GT.AND P4, PT, R3.reuse, RZ, P1 ;  /* 0x000000ff0300720c */ /* 0x040fe40000f84270 */
[----:B------:R-:W-:Y:S02]  /*5a00*/  F2FP.F16.F32.PACK_AB R66, RZ, R66 ;  /* 0x00000042ff42723e */ /* 0x000fe400000000ff */
[----:B------:R-:W-:Y:S02]  /*5a10*/  ISETP.GT.AND P5, PT, R3, RZ, P0 ;  /* 0x000000ff0300720c */ /* 0x000fe400007a4270 */
[----:B------:R-:W-:Y:S01]  /*5a20*/  F2FP.F16.F32.PACK_AB R67, RZ, R67 ;  /* 0x00000043ff43723e */ /* 0x000fe200000000ff */
[----:B------:R-:W-:Y:S01]  /*5a30*/  @P2 STG.E.U16 desc[UR38][R8.64+0xa0], R66 ;  /* 0x0000a04208002986 */ /* 0x000fe2000c101526 */
[----:B------:R-:W-:-:S02]  /*5a40*/  F2FP.F16.F32.PACK_AB R68, RZ, R68 ;  /* 0x00000044ff44723e */ /* 0x000fc400000000ff */
[C---:B------:R-:W-:Y:S01]  /*5a50*/  ISETP.GT.AND P2, PT, R3.reuse, 0x8, P1 ;  /* 0x000000080300780c */ /* 0x040fe20000f44270 */
[----:B------:R-:W-:Y:S01]  /*5a60*/  @P3 STG.E.U16 desc[UR38][R8.64+0xa2], R67 ;  /* 0x0000a24308003986 */ /* 0x000fe2000c101526 */
[C---:B------:R-:W-:Y:S02]  /*5a70*/  ISETP.GT.AND P1, PT, R4.reuse, 0x60, PT ;  /* 0x000000600400780c */ /* 0x040fe40003f24270 */
[----:B------:R-:W-:Y:S01]  /*5a80*/  F2FP.F16.F32.PACK_AB R69, RZ, R69 ;  /* 0x00000045ff45723e */ /* 0x000fe200000000ff */
[----:B------:R-:W-:Y:S01]  /*5a90*/  @P4 STG.E.U16 desc[UR38][R6.64+0xb0], R68 ;  /* 0x0000b04406004986 */ /* 0x000fe2000c101526 */
[C---:B------:R-:W-:Y:S02]  /*5aa0*/  ISETP.GT.AND P3, PT, R3.reuse, 0x8, P0 ;  /* 0x000000080300780c */ /* 0x040fe40000764270 */
[----:B------:R-:W-:Y:S01]  /*5ab0*/  ISETP.GT.AND P0, PT, R4, 0x61, PT ;  /* 0x000000610400780c */ /* 0x000fe20003f04270 */
[----:B------:R-:W-:Y:S01]  /*5ac0*/  @P5 STG.E.U16 desc[UR38][R6.64+0xb2], R69 ;  /* 0x0000b24506005986 */ /* 0x000fe2000c101526 */
[----:B------:R-:W-:-:S02]  /*5ad0*/  ISETP.GT.AND P4, PT, R3, RZ, P1 ;  /* 0x000000ff0300720c */ /* 0x000fc40000f84270 */
[C---:B------:R-:W-:Y:S02]  /*5ae0*/  ISETP.GT.AND P5, PT, R3.reuse, RZ, P0 ;  /* 0x000000ff0300720c */ /* 0x040fe400007a4270 */
[----:B------:R-:W-:Y:S02]  /*5af0*/  F2FP.F16.F32.PACK_AB R70, RZ, R70 ;  /* 0x00000046ff46723e */ /* 0x000fe400000000ff */
[----:B------:R-:W-:Y:S02]  /*5b00*/  F2FP.F16.F32.PACK_AB R71, RZ, R71 ;  /* 0x00000047ff47723e */ /* 0x000fe400000000ff */
[----:B------:R-:W-:Y:S01]  /*5b10*/  F2FP.F16.F32.PACK_AB R72, RZ, R72 ;  /* 0x00000048ff48723e */ /* 0x000fe200000000ff */
[----:B------:R-:W-:Y:S01]  /*5b20*/  @P2 STG.E.U16 desc[UR38][R8.64+0xb0], R70 ;  /* 0x0000b04608002986 */ /* 0x000fe2000c101526 */
[----:B------:R-:W-:Y:S02]  /*5b30*/  F2FP.F16.F32.PACK_AB R73, RZ, R73 ;  /* 0x00000049ff49723e */ /* 0x000fe400000000ff */
[C---:B------:R-:W-:Y:S01]  /*5b40*/  ISETP.GT.AND P1, PT, R3.reuse, 0x8, P1 ;  /* 0x000000080300780c */ /* 0x040fe20000f24270 */
[----:B------:R-:W-:Y:S01]  /*5b50*/  @P3 STG.E.U16 desc[UR38][R8.64+0xb2], R71 ;  /* 0x0000b24708003986 */ /* 0x000fe2000c101526 */
[----:B------:R-:W-:-:S02]  /*5b60*/  ISETP.GT.AND P2, PT, R3, 0x8, P0 ;  /* 0x000000080300780c */ /* 0x000fc40000744270 */
[C---:B------:R-:W-:Y:S01]  /*5b70*/  ISETP.GT.AND P0, PT, R4.reuse, 0x69, PT ;  /* 0x000000690400780c */ /* 0x040fe20003f04270 */
[----:B------:R-:W-:Y:S01]  /*5b80*/  @P4 STG.E.U16 desc[UR38][R6.64+0xc0], R72 ;  /* 0x0000c04806004986 */ /* 0x000fe2000c101526 */
[----:B------:R-:W-:Y:S02]  /*5b90*/  ISETP.GT.AND P4, PT, R4, 0x68, PT ;  /* 0x000000680400780c */ /* 0x000fe40003f84270 */
[----:B------:R-:W-:Y:S01]  /*5ba0*/  F2FP.F16.F32.PACK_AB R74, RZ, R74 ;  /* 0x0000004aff4a723e */ /* 0x000fe200000000ff */
[----:B------:R-:W-:Y:S01]  /*5bb0*/  @P5 STG.E.U16 desc[UR38][R6.64+0xc2], R73 ;  /* 0x0000c24906005986 */ /* 0x000fe2000c101526 */
[C---:B------:R-:W-:Y:S02]  /*5bc0*/  ISETP.GT.AND P5, PT, R3.reuse, RZ, P4 ;  /* 0x000000ff0300720c */ /* 0x040fe400027a4270 */
[----:B------:R-:W-:Y:S01]  /*5bd0*/  ISETP.GT.AND P3, PT, R3, RZ, P0 ;  /* 0x000000ff0300720c */ /* 0x000fe20000764270 */
[----:B------:R-:W-:Y:S01]  /*5be0*/  @P1 STG.E.U16 desc[UR38][R8.64+0xc0], R74 ;  /* 0x0000c04a08001986 */ /* 0x000fe2000c101526 */
[----:B------:R-:W-:-:S02]  /*5bf0*/  F2FP.F16.F32.PACK_AB R75, RZ, R75 ;  /* 0x0000004bff4b723e */ /* 0x000fc400000000ff */
[----:B------:R-:W-:Y:S02]  /*5c00*/  F2FP.F16.F32.PACK_AB R76, RZ, R76 ;  /* 0x0000004cff4c723e */ /* 0x000fe400000000ff */
[C---:B------:R-:W-:Y:S01]  /*5c10*/  ISETP.GT.AND P4, PT, R3.reuse, 0x8, P4 ;  /* 0x000000080300780c */ /* 0x040fe20002784270 */
[----:B------:R-:W-:Y:S01]  /*5c20*/  @P2 STG.E.U16 desc[UR38][R8.64+0xc2], R75 ;  /* 0x0000c24b08002986 */ /* 0x000fe2000c101526 */
[----:B------:R-:W-:Y:S02]  /*5c30*/  F2FP.F16.F32.PACK_AB R77, RZ, R77 ;  /* 0x0000004dff4d723e */ /* 0x000fe400000000ff */
[C---:B------:R-:W-:Y:S01]  /*5c40*/  ISETP.GT.AND P2, PT, R4.reuse, 0x71, PT ;  /* 0x000000710400780c */ /* 0x040fe20003f44270 */
[----:B------:R-:W-:Y:S01]  /*5c50*/  @P5 STG.E.U16 desc[UR38][R6.64+0xd0], R76 ;  /* 0x0000d04c06005986 */ /* 0x000fe2000c101526 */
[----:B------:R-:W-:Y:S02]  /*5c60*/  ISETP.GT.AND P5, PT, R3, 0x8, P0 ;  /* 0x000000080300780c */ /* 0x000fe400007a4270 */
[C---:B------:R-:W-:Y:S01]  /*5c70*/  ISETP.GT.AND P1, PT, R4.reuse, 0x78, PT ;  /* 0x000000780400780c */ /* 0x040fe20003f24270 */
[----:B------:R-:W-:Y:S01]  /*5c80*/  @P3 STG.E.U16 desc[UR38][R6.64+0xd2], R77 ;  /* 0x0000d24d06003986 */ /* 0x000fe2000c101526 */
[----:B------:R-:W-:-:S02]  /*5c90*/  ISETP.GT.AND P3, PT, R4, 0x70, PT ;  /* 0x000000700400780c */ /* 0x000fc40003f64270 */
[----:B------:R-:W-:Y:S01]  /*5ca0*/  ISETP.GT.AND P0, PT, R4, 0x79, PT ;  /* 0x000000790400780c */ /* 0x000fe20003f04270 */
[----:B------:R-:W-:Y:S01]  /*5cb0*/  @P4 IMAD.MOV.U32 R4, RZ, RZ, R8 ;  /* 0x000000ffff044224 */ /* 0x000fe200078e0008 */
[----:B------:R-:W-:Y:S01]  /*5cc0*/  F2FP.F16.F32.PACK_AB R78, RZ, R78 ;  /* 0x0000004eff4e723e */ /* 0x000fe200000000ff */
[----:B------:R-:W-:Y:S01]  /*5cd0*/  @P4 IMAD.MOV.U32 R5, RZ, RZ, R9 ;  /* 0x000000ffff054224 */ /* 0x000fe200078e0009 */
[----:B------:R-:W-:Y:S02]  /*5ce0*/  F2FP.F16.F32.PACK_AB R79, RZ, R79 ;  /* 0x0000004fff4f723e */ /* 0x000fe400000000ff */
[----:B------:R-:W-:Y:S02]  /*5cf0*/  F2FP.F16.F32.PACK_AB R80, RZ, R80 ;  /* 0x00000050ff50723e */ /* 0x000fe400000000ff */
[----:B------:R0:W-:Y:S01]  /*5d00*/  @P4 STG.E.U16 desc[UR38][R4.64+0xd0], R78 ;  /* 0x0000d04e04004986 */ /* 0x0001e2000c101526 */
[----:B------:R-:W-:Y:S02]  /*5d10*/  ISETP.GT.AND P4, PT, R3, RZ, P2 ;  /* 0x000000ff0300720c */ /* 0x000fe40001784270 */
[----:B------:R-:W-:-:S02]  /*5d20*/  F2FP.F16.F32.PACK_AB R81, RZ, R81 ;  /* 0x00000051ff51723e */ /* 0x000fc400000000ff */
[----:B------:R-:W-:Y:S02]  /*5d30*/  ISETP.GT.AND P2, PT, R3, 0x8, P2 ;  /* 0x000000080300780c */ /* 0x000fe40001744270 */
[----:B------:R-:W-:Y:S02]  /*5d40*/  F2FP.F16.F32.PACK_AB R82, RZ, R82 ;  /* 0x00000052ff52723e */ /* 0x000fe400000000ff */
[----:B------:R-:W-:Y:S02]  /*5d50*/  F2FP.F16.F32.PACK_AB R83, RZ, R83 ;  /* 0x00000053ff53723e */ /* 0x000fe400000000ff */
[----:B------:R-:W-:Y:S01]  /*5d60*/  F2FP.F16.F32.PACK_AB R84, RZ, R84 ;  /* 0x00000054ff54723e */ /* 0x000fe200000000ff */
[----:B0-----:R-:W-:Y:S01]  /*5d70*/  @P5 IMAD.MOV.U32 R4, RZ, RZ, R8 ;  /* 0x000000ffff045224 */ /* 0x001fe200078e0008 */
[----:B------:R-:W-:Y:S01]  /*5d80*/  F2FP.F16.F32.PACK_AB R85, RZ, R85 ;  /* 0x00000055ff55723e */ /* 0x000fe200000000ff */
[----:B------:R-:W-:Y:S01]  /*5d90*/  @P5 IMAD.MOV.U32 R5, RZ, RZ, R9 ;  /* 0x000000ffff055224 */ /* 0x000fe200078e0009 */
[----:B------:R-:W-:-:S02]  /*5da0*/  F2FP.F16.F32.PACK_AB R86, RZ, R86 ;  /* 0x00000056ff56723e */ /* 0x000fc400000000ff */
[----:B------:R-:W-:Y:S02]  /*5db0*/  F2FP.F16.F32.PACK_AB R87, RZ, R87 ;  /* 0x00000057ff57723e */ /* 0x000fe400000000ff */
[----:B------:R0:W-:Y:S01]  /*5dc0*/  @P5 STG.E.U16 desc[UR38][R4.64+0xd2], R79 ;  /* 0x0000d24f04005986 */ /* 0x0001e2000c101526 */
[C---:B------:R-:W-:Y:S02]  /*5dd0*/  ISETP.GT.AND P5, PT, R3.reuse, RZ, P3 ;  /* 0x000000ff0300720c */ /* 0x040fe40001fa4270 */
[----:B------:R-:W-:-:S11]  /*5de0*/  ISETP.GT.AND P3, PT, R3, 0x8, P3 ;  /* 0x000000080300780c */ /* 0x000fd60001f64270 */
[----:B0-----:R-:W-:Y:S02]  /*5df0*/  @P5 IMAD.MOV.U32 R4, RZ, RZ, R6 ;  /* 0x000000ffff045224 */ /* 0x001fe400078e0006 */
[----:B------:R-:W-:-:S05]  /*5e00*/  @P5 IMAD.MOV.U32 R5, RZ, RZ, R7 ;  /* 0x000000ffff055224 */ /* 0x000fca00078e0007 */
[----:B------:R0:W-:Y:S01]  /*5e10*/  @P5 STG.E.U16 desc[UR38][R4.64+0xe0], R80 ;  /* 0x0000e05004005986 */ /* 0x0001e2000c101526 */
[C---:B------:R-:W-:Y:S02]  /*5e20*/  ISETP.GT.AND P5, PT, R3.reuse, RZ, P0 ;  /* 0x000000ff0300720c */ /* 0x040fe400007a4270 */
[----:B------:R-:W-:Y:S01]  /*5e30*/  ISETP.GT.AND P0, PT, R3, 0x8, P0 ;  /* 0x000000080300780c */ /* 0x000fe20000704270 */
[----:B0-----:R-:W-:Y:S02]  /*5e40*/  @P4 IMAD.MOV.U32 R4, RZ, RZ, R6 ;  /* 0x000000ffff044224 */ /* 0x001fe400078e0006 */
[----:B------:R-:W-:-:S05]  /*5e50*/  @P4 IMAD.MOV.U32 R5, RZ, RZ, R7 ;  /* 0x000000ffff054224 */ /* 0x000fca00078e0007 */
[----:B------:R0:W-:Y:S01]  /*5e60*/  @P4 STG.E.U16 desc[UR38][R4.64+0xe2], R81 ;  /* 0x0000e25104004986 */ /* 0x0001e2000c101526 */
[C---:B------:R-:W-:Y:S02]  /*5e70*/  ISETP.GT.AND P4, PT, R3.reuse, RZ, P1 ;  /* 0x000000ff0300720c */ /* 0x040fe40000f84270 */
[----:B------:R-:W-:Y:S01]  /*5e80*/  ISETP.GT.AND P1, PT, R3, 0x8, P1 ;  /* 0x000000080300780c */ /* 0x000fe20000f24270 */
[----:B0-----:R-:W-:Y:S02]  /*5e90*/  @P3 IMAD.MOV.U32 R4, RZ, RZ, R8 ;  /* 0x000000ffff043224 */ /* 0x001fe400078e0008 */
[----:B------:R-:W-:-:S05]  /*5ea0*/  @P3 IMAD.MOV.U32 R5, RZ, RZ, R9 ;  /* 0x000000ffff053224 */ /* 0x000fca00078e0009 */
[----:B------:R0:W-:Y:S02]  /*5eb0*/  @P3 STG.E.U16 desc[UR38][R4.64+0xe0], R82 ;  /* 0x0000e05204003986 */ /* 0x0001e4000c101526 */
[----:B0-----:R-:W-:Y:S02]  /*5ec0*/  @P2 IMAD.MOV.U32 R4, RZ, RZ, R8 ;  /* 0x000000ffff042224 */ /* 0x001fe400078e0008 */
[----:B------:R-:W-:-:S05]  /*5ed0*/  @P2 IMAD.MOV.U32 R5, RZ, RZ, R9 ;  /* 0x000000ffff052224 */ /* 0x000fca00078e0009 */
[----:B------:R0:W-:Y:S02]  /*5ee0*/  @P2 STG.E.U16 desc[UR38][R4.64+0xe2], R83 ;  /* 0x0000e25304002986 */ /* 0x0001e4000c101526 */
[----:B0-----:R-:W-:Y:S02]  /*5ef0*/  @P4 IMAD.MOV.U32 R4, RZ, RZ, R6 ;  /* 0x000000ffff044224 */ /* 0x001fe400078e0006 */
[----:B------:R-:W-:-:S05]  /*5f00*/  @P4 IMAD.MOV.U32 R5, RZ, RZ, R7 ;  /* 0x000000ffff054224 */ /* 0x000fca00078e0007 */
[----:B------:R0:W-:Y:S04]  /*5f10*/  @P4 STG.E.U16 desc[UR38][R4.64+0xf0], R84 ;  /* 0x0000f05404004986 */ /* 0x0001e8000c101526 */
[----:B------:R1:W-:Y:S01]  /*5f20*/  @P5 STG.E.U16 desc[UR38][R6.64+0xf2], R85 ;  /* 0x0000f25506005986 */ /* 0x0003e2000c101526 */
[----:B0-----:R-:W-:Y:S02]  /*5f30*/  @P1 IMAD.MOV.U32 R4, RZ, RZ, R8 ;  /* 0x000000ffff041224 */ /* 0x001fe400078e0008 */
[----:B------:R-:W-:-:S05]  /*5f40*/  @P1 IMAD.MOV.U32 R5, RZ, RZ, R9 ;  /* 0x000000ffff051224 */ /* 0x000fca00078e0009 */
[----:B------:R1:W-:Y:S04]  /*5f50*/  @P1 STG.E.U16 desc[UR38][R4.64+0xf0], R86 ;  /* 0x0000f05604001986 */ /* 0x0003e8000c101526 */
[----:B------:R1:W-:Y:S02]  /*5f60*/  @P0 STG.E.U16 desc[UR38][R8.64+0xf2], R87 ;  /* 0x0000f25708000986 */ /* 0x0003e4000c101526 */
.L_x_154:
[----:B------:R-:W-:Y:S05]  /*5f70*/  BSYNC B0 ;  /* 0x0000000000007941 */ /* 0x000fea0003800000 */
.L_x_28:
[----:B------:R-:W-:Y:S01]  /*5f80*/  IADD3 R16, P0, R16, UR36, RZ ;  /* 0x0000002410107c10 */ /* 0x000fe2000ff1e0ff */
[----:B------:R-:W-:Y:S01]  /*5f90*/  ULDC.64 UR4, c[0x0][0x650] ;  /* 0x0001940000047ab9 */ /* 0x000fe20000000a00 */
[----:B------:R-:W-:Y:S01]  /*5fa0*/  PRMT R3, RZ, 0x7610, R3 ;  /* 0x00007610ff037816 */ /* 0x000fe20000000003 */
[----:B------:R-:W-:Y:S01]  /*5fb0*/  IMAD.MOV.U32 R100, RZ, RZ, -0x1 ;  /* 0xffffffffff647424 */ /* 0x000fe200078e00ff */
[----:B------:R-:W-:Y:S01]  /*5fc0*/  IADD3.X R17, R17, UR42, RZ, P0, !PT ;  /* 0x0000002a11117c10 */ /* 0x000fe200087fe4ff */
[----:B------:R-:W-:Y:S01]  /*5fd0*/  IMAD.MOV.U32 R99, RZ, RZ, -0x1 ;  /* 0xffffffffff637424 */ /* 0x000fe200078e00ff */
[----:B------:R-:W-:-:S04]  /*5fe0*/  ISETP.GE.U32.AND P0, PT, R16, UR4, PT ;  /* 0x0000000410007c0c */ /* 0x000fc8000bf06070 */
[----:B------:R-:W-:-:S13]  /*5ff0*/  ISETP.GE.U32.AND.EX P0, PT, R17, UR5, PT, P0 ;  /* 0x0000000511007c0c */ /* 0x000fda000bf06100 */
[----:B------:R-:W-:Y:S05]  /*6000*/  @P0 BRA `(.L_x_155) ;  /* 0x00000004004c0947 */ /* 0x000fea0003800000 */
[----:B------:R-:W0:Y:S01]  /*6010*/  LDC.64 R10, c[0x0][0x628] ;  /* 0x00018a00ff0a7b82 */ /* 0x000e220000000a00 */
[----:B---3--:R-:W3:Y:S01]  /*6020*/  S2R R12, SR_CTAID.X ;  /* 0x00000000000c7919 */ /* 0x008ee20000002500 */
[----:B-12-4-:R-:W-:Y:S02]  /*6030*/  IMAD.MOV.U32 R8, RZ, RZ, R16 ;  /* 0x000000ffff087224 */ /* 0x016fe400078e0010 */
[----:B------:R-:W-:Y:S01]  /*6040*/  IMAD.MOV.U32 R9, RZ, RZ, R17 ;  /* 0x000000ffff097224 */ /* 0x000fe200078e0011 */
[----:B------:R-:W1:Y:S03]  /*6050*/  S2R R20, SR_CTAID.Y ;  /* 0x0000000000147919 */ /* 0x000e660000002600 */
[----:B------:R-:W2:Y:S08]  /*6060*/  LDC R0, c[0x0][0x630] ;  /* 0x00018c00ff007b82 */ /* 0x000eb00000000800 */
[----:B------:R-:W4:Y:S01]  /*6070*/  LDC.64 R14, c[0x0][0x620] ;  /* 0x00018800ff0e7b82 */ /* 0x000f220000000a00 */
[----:B0-----:R-:W-:-:S04]  /*6080*/  ISETP.NE.U32.AND P0, PT, R10, RZ, PT ;  /* 0x000000ff0a00720c */ /* 0x001fc80003f05070 */
[----:B------:R-:W-:-:S13]  /*6090*/  ISETP.NE.AND.EX P0, PT, R11, RZ, PT, P0 ;  /* 0x000000ff0b00720c */ /* 0x000fda0003f05300 */
[----:B-1234-:R-:W-:Y:S05]  /*60a0*/  @!P0 BRA `(.L_x_156) ;  /* 0x0000000000288947 */ /* 0x01efea0003800000 */
        /* <DEDUP_REMOVED lines=10> */
.L_x_156:
[-CC-:B------:R-:W-:Y:S01]  /*6150*/  SHF.R.U64 R99, R8, R0.reuse, R9.reuse ;  /* 0x0000000008637219 */ /* 0x180fe20000001209 */
[----:B------:R-:W0:Y:S01]  /*6160*/  LDC.64 R26, c[0x0][0x640] ;  /* 0x00019000ff1a7b82 */ /* 0x000e220000000a00 */
[----:B------:R-:W-:Y:S01]  /*6170*/  SHF.R.U32.HI R0, RZ, R0, R9 ;  /* 0x00000000ff007219 */ /* 0x000fe20000011609 */
[----:B------:R-:W-:Y:S01]  /*6180*/  ULDC UR4, c[0x0][0x150] ;  /* 0x0000540000047ab9 */ /* 0x000fe20000000800 */
[----:B------:R-:W-:Y:S02]  /*6190*/  IADD3 R3, P0, RZ, -R99, RZ ;  /* 0x80000063ff037210 */ /* 0x000fe40007f1e0ff */
[----:B------:R-:W-:-:S03]  /*61a0*/  I2FP.F32.U32 R7, R12 ;  /* 0x0000000c00077245 */ /* 0x000fc60000201000 */
[----:B------:R-:W1:Y:S01]  /*61b0*/  LDC R6, c[0x0][0x618] ;  /* 0x00018600ff067b82 */ /* 0x000e620000000800 */
[----:B------:R-:W-:Y:S02]  /*61c0*/  IMAD.X R5, RZ, RZ, ~R0, P0 ;  /* 0x000000ffff057224 */ /* 0x000fe400000e0e00 */
[----:B------:R-:W-:Y:S01]  /*61d0*/  FMUL R7, R7, UR4 ;  /* 0x0000000407077c20 */ /* 0x000fe20008400000 */
[----:B------:R-:W-:Y:S01]  /*61e0*/  ULDC UR4, c[0x0][0x154] ;  /* 0x0000550000047ab9 */ /* 0x000fe20000000800 */
[-C--:B------:R-:W-:Y:S02]  /*61f0*/  IMAD R0, R5, R14.reuse, RZ ;  /* 0x0000000e05007224 */ /* 0x080fe400078e02ff */
[C---:B------:R-:W-:Y:S01]  /*6200*/  IMAD.WIDE.U32 R4, R3.reuse, R14, R16 ;  /* 0x0000000e03047225 */ /* 0x040fe200078e0010 */
[----:B------:R-:W2:Y:S01]  /*6210*/  LDC R8, c[0x0][0x608] ;  /* 0x00018200ff087b82 */ /* 0x000ea20000000800 */
[----:B------:R-:W3:Y:S02]  /*6220*/  F2I.U32.TRUNC.NTZ R7, R7 ;  /* 0x0000000700077305 */ /* 0x000ee4000020f000 */
[----:B------:R-:W-:Y:S01]  /*6230*/  IMAD R3, R3, R15, R0 ;  /* 0x0000000f03037224 */ /* 0x000fe200078e0200 */
[----:B------:R-:W-:-:S03]  /*6240*/  I2FP.F32.U32 R0, R20 ;  /* 0x0000001400007245 */ /* 0x000fc60000201000 */
[----:B------:R-:W-:Y:S01]  /*6250*/  IMAD.IADD R3, R5, 0x1, R3 ;  /* 0x0000000105037824 */ /* 0x000fe200078e0203 */
[----:B------:R-:W4:Y:S01]  /*6260*/  LDC R11, c[0x0][0x658] ;  /* 0x00019600ff0b7b82 */ /* 0x000f220000000800 */
[----:B0-----:R-:W-:-:S04]  /*6270*/  ISETP.NE.U32.AND P0, PT, R26, RZ, PT ;  /* 0x000000ff1a00720c */ /* 0x001fc80003f05070 */
[----:B------:R-:W-:-:S03]  /*6280*/  ISETP.NE.AND.EX P0, PT, R27, RZ, PT, P0 ;  /* 0x000000ff1b00720c */ /* 0x000fc60003f05300 */
[----:B------:R-:W0:Y:S01]  /*6290*/  LDC R9, c[0x0][0x144] ;  /* 0x00005100ff097b82 */ /* 0x000e220000000800 */
[-C--:B-1----:R-:W-:Y:S01]  /*62a0*/  SHF.R.U64 R10, R4, R6.reuse, R3 ;  /* 0x00000006040a7219 */ /* 0x082fe20000001203 */
[----:B---3--:R-:W-:Y:S01]  /*62b0*/  IMAD.MOV R7, RZ, RZ, -R7 ;  /* 0x000000ffff077224 */ /* 0x008fe200078e0a07 */
[----:B------:R-:W-:Y:S01]  /*62c0*/  SHF.R.U32.HI R3, RZ, R6, R3 ;  /* 0x00000006ff037219 */ /* 0x000fe20000011603 */
[----:B------:R-:W-:-:S04]  /*62d0*/  FMUL R6, R0, UR4 ;  /* 0x0000000400067c20 */ /* 0x000fc80008400000 */
[----:B------:R-:W1:Y:S01]  /*62e0*/  LDC R21, c[0x0][0x148] ;  /* 0x00005200ff157b82 */ /* 0x000e620000000800 */
[----:B------:R3:W0:Y:S01]  /*62f0*/  F2I.U32.TRUNC.NTZ R14, R6 ;  /* 0x00000006000e7305 */ /* 0x000622000020f000 */
[-CC-:B--2---:R-:W-:Y:S02]  /*6300*/  SHF.R.U64 R13, R10, R8.reuse, R3.reuse ;  /* 0x000000080a0d7219 */ /* 0x184fe40000001203 */
[----:B------:R-:W-:-:S04]  /*6310*/  SHF.R.U32.HI R0, RZ, R8, R3 ;  /* 0x00000008ff007219 */ /* 0x000fc80000011603 */
[----:B-----5:R-:W2:Y:S01]  /*6320*/  LDC R24, c[0x0][0x648] ;  /* 0x00019200ff187b82 */ /* 0x020ea20000000800 */
[-CC-:B----4-:R-:W-:Y:S02]  /*6330*/  SHF.R.U64 R15, R13, R11.reuse, R0.reuse ;  /* 0x0000000b0d0f7219 */ /* 0x190fe40000001200 */
[----:B------:R-:W-:-:S03]  /*6340*/  SHF.R.U32.HI R5, RZ, R11, R0 ;  /* 0x0000000bff057219 */ /* 0x000fc60000011600 */
[----:B------:R-:W-:Y:S02]  /*6350*/  IMAD.MOV.U32 R4, RZ, RZ, R15 ;  /* 0x000000ffff047224 */ /* 0x000fe400078e000f */
[----:B------:R-:W4:Y:S01]  /*6360*/  LDC R28, c[0x0][0x638] ;  /* 0x00018e00ff1c7b82 */ /* 0x000f220000000800 */
[----:B0-----:R-:W-:-:S07]  /*6370*/  IMAD R25, R9, R7, R12 ;  /* 0x0000000709197224 */ /* 0x001fce00078e020c */
[----:B------:R-:W0:Y:S08]  /*6380*/  LDC R29, c[0x0][0x610] ;  /* 0x00018400ff1d7b82 */ /* 0x000e300000000800 */
[----:B------:R-:W0:Y:S01]  /*6390*/  LDC R30, c[0x0][0x600] ;  /* 0x00018000ff1e7b82 */ /* 0x000e220000000800 */
[----:B-123--:R-:W-:Y:S05]  /*63a0*/  @!P0 BRA `(.L_x_157) ;  /* 0x0000000000288947 */ /* 0x00efea0003800000 */
        /* <DEDUP_REMOVED lines=10> */
.L_x_157:
[----:B------:R-:W-:Y:S01]  /*6450*/  ISETP.NE.AND P0, PT, R2, 0x1, PT ;  /* 0x000000010200780c */ /* 0x000fe20003f05270 */
[----:B------:R-:W-:Y:S01]  /*6460*/  IMAD.MOV R14, RZ, RZ, -R14 ;  /* 0x000000ffff0e7224 */ /* 0x000fe200078e0a0e */
[----:B------:R-:W-:Y:S02]  /*6470*/  SHF.R.U64 R0, R4, R24, R5 ;  /* 0x0000001804007219 */ /* 0x000fe40000001205 */
[----:B------:R-:W-:Y:S02]  /*6480*/  LOP3.LUT R3, R13, R96, RZ, 0xc0, !PT ;  /* 0x000000600d037212 */ /* 0x000fe400078ec0ff */
[----:B------:R-:W-:Y:S01]  /*6490*/  LOP3.LUT R10, R10, R95, RZ, 0xc0, !PT ;  /* 0x0000005f0a0a7212 */ /* 0x000fe200078ec0ff */
[----:B------:R-:W-:Y:S02]  /*64a0*/  IMAD.MOV R4, RZ, RZ, -R0 ;  /* 0x000000ffff047224 */ /* 0x000fe400078e0a00 */
[----:B------:R-:W-:Y:S02]  /*64b0*/  IMAD R0, R90, R0, R3 ;  /* 0x000000005a007224 */ /* 0x000fe400078e0203 */
[----:B----4-:R-:W-:-:S02]  /*64c0*/  IMAD R3, R4, R28, R15 ;  /* 0x0000001c04037224 */ /* 0x010fc400078e020f */
[----:B------:R-:W-:Y:S02]  /*64d0*/  @P0 IMAD R25, R21, R14, R20 ;  /* 0x0000000e15190224 */ /* 0x000fe400078e0214 */
[----:B0-----:R-:W-:Y:S02]  /*64e0*/  IMAD R5, R3, R30, R10 ;  /* 0x0000001e03057224 */ /* 0x001fe400078e020a */
[----:B------:R-:W-:Y:S02]  /*64f0*/  IMAD R0, R0, R29, R25 ;  /* 0x0000001d00007224 */ /* 0x000fe400078e0219 */
[----:B------:R-:W-:-:S03]  /*6500*/  IMAD.MOV.U32 R4, RZ, RZ, 0x1 ;  /* 0x00000001ff047424 */ /* 0x000fc600078e00ff */
[----:B------:R-:W-:Y:S02]  /*6510*/  SEL R100, R5, R0, !P0 ;  /* 0x0000000005647207 */ /* 0x000fe40004000000 */
[----:B------:R-:W-:Y:S02]  /*6520*/  PRMT R3, R4, 0x7610, R3 ;  /* 0x0000761004037816 */ /* 0x000fe40000000003 */
[----:B------:R-:W-:-:S07]  /*6530*/  SEL R0, R0, R5, !P0 ;  /* 0x0000000500007207 */ /* 0x000fce0004000000 */
.L_x_155:
[----:B------:R-:W-:Y:S01]  /*6540*/  UIMAD.WIDE.U32 UR4, UR41, 0x24924925, URZ ;  /* 0x24924925290478a5 */ /* 0x000fe2000f8e003f */
[----:B------:R-:W-:Y:S01]  /*6550*/  LOP3.LUT P0, RZ, R3, 0xff, RZ, 0xc0, !PT ;  /* 0x000000ff03ff7812 */ /* 0x000fe2000780c0ff */
[----:B------:R-:W-:Y:S02]  /*6560*/  IMAD.MOV.U32 R101, RZ, RZ, R0 ;  /* 0x000000ffff657224 */ /* 0x000fe400078e0000 */
[----:B------:R-:W-:-:S04]  /*6570*/  UIADD3 UR4, UR41, -UR5, URZ ;  /* 0x8000000529047290 */ /* 0x000fc8000fffe03f */
[----:B------:R-:W-:-:S04]  /*6580*/  ULEA.HI UR4, UR4, UR5, URZ, 0x1f ;  /* 0x0000000504047291 */ /* 0x000fc8000f8ff83f */
[----:B------:R-:W-:-:S04]  /*6590*/  USHF.R.U32.HI UR4, URZ, 0x2, UR4 ;  /* 0x000000023f047899 */ /* 0x000fc80008011604 */
[----:B------:R-:W-:Y:S01]  /*65a0*/  UIMAD UR41, UR4, -0x7, UR41 ;  /* 0xfffffff9042978a4 */ /* 0x000fe2000f8e0229 */
[----:B------:R-:W-:Y:S11]  /*65b0*/  @P0 BRA `(.L_x_158) ;  /* 0xffffffac00180947 */ /* 0x000ff6000383ffff */
[----:B------:R-:W-:Y:S05]  /*65c0*/  EXIT ;  /* 0x000000000000794d */ /* 0x000fea0003800000 */
.L_x_3:
        /* <DEDUP_REMOVED lines=26> */
.L_x_160:
[--C-:B------:R-:W-:Y:S01]  /*6770*/  SHF.R.U64 R14, R12, R20, R13.reuse ;  /* 0x000000140c0e7219 */ /* 0x100fe2000000120d */
[----:B------:R-:W0:Y:S01]  /*6780*/  LDC R24, c[0x0][0x618] ;  /* 0x00018600ff187b82 */ /* 0x000e220000000800 */
[----:B------:R-:W-:Y:S01]  /*6790*/  I2FP.F32.U32 R8, R6 ;  /* 0x0000000600087245 */ /* 0x000fe20000201000 */
[----:B------:R-:W-:Y:S01]  /*67a0*/  ULDC UR4, c[0x0][0x150] ;  /* 0x0000540000047ab9 */ /* 0x000fe20000000800 */
[----:B------:R-:W-:Y:S02]  /*67b0*/  SHF.R.U32.HI R7, RZ, R20, R13 ;  /* 0x00000014ff077219 */ /* 0x000fe4000001160d */
[----:B------:R-:W-:Y:S01]  /*67c0*/  IADD3 R11, P0, RZ, -R14, RZ ;  /* 0x8000000eff0b7210 */ /* 0x000fe20007f1e0ff */
[----:B------:R-:W-:Y:S01]  /*67d0*/  FMUL R13, R8, UR4 ;  /* 0x00000004080d7c20 */ /* 0x000fe20008400000 */
[----:B------:R-:W-:Y:S01]  /*67e0*/  ULDC UR4, c[0x0][0x154] ;  /* 0x0000550000047ab9 */ /* 0x000fe20000000800 */
[----:B------:R-:W1:Y:S02]  /*67f0*/  LDC.64 R26, c[0x0][0x640] ;  /* 0x00019000ff1a7b82 */ /* 0x000e640000000a00 */
[----:B------:R-:W-:-:S02]  /*6800*/  IMAD.X R7, RZ, RZ, ~R7, P0 ;  /* 0x000000ffff077224 */ /* 0x000fc400000e0e07 */
[----:B------:R-:W2:Y:S01]  /*6810*/  F2I.U32.TRUNC.NTZ R13, R13 ;  /* 0x0000000d000d7305 */ /* 0x000ea2000020f000 */
[----:B------:R-:W-:-:S03]  /*6820*/  IMAD.WIDE.U32 R8, R11, R22, R16 ;  /* 0x000000160b087225 */ /* 0x000fc600078e0010 */
[----:B------:R-:W3:Y:S01]  /*6830*/  LDC R15, c[0x0][0x144] ;  /* 0x00005100ff0f7b82 */ /* 0x000ee20000000800 */
[----:B------:R-:W-:-:S04]  /*6840*/  IMAD R10, R7, R22, RZ ;  /* 0x00000016070a7224 */ /* 0x000fc800078e02ff */
[----:B------:R-:W-:Y:S02]  /*6850*/  IMAD R7, R11, R23, R10 ;  /* 0x000000170b077224 */ /* 0x000fe400078e020a */
[----:B------:R-:W-:Y:S01]  /*6860*/  IMAD.MOV.U32 R10, RZ, RZ, -0x1 ;  /* 0xffffffffff0a7424 */ /* 0x000fe200078e00ff */
[----:B------:R-:W4:Y:S01]  /*6870*/  LDC R20, c[0x0][0x608] ;  /* 0x00018200ff147b82 */ /* 0x000f220000000800 */
[----:B------:R-:W-:Y:S01]  /*6880*/  IMAD.IADD R7, R9, 0x1, R7 ;  /* 0x0000000109077824 */ /* 0x000fe200078e0207 */
[----:B------:R-:W-:-:S04]  /*6890*/  I2FP.F32.U32 R9, R5 ;  /* 0x0000000500097245 */ /* 0x000fc80000201000 */
[-C--:B0-----:R-:W-:Y:S01]  /*68a0*/  SHF.R.U64 R12, R8, R24.reuse, R7 ;  /* 0x00000018080c7219 */ /* 0x081fe20000001207 */
[----:B--2---:R-:W-:Y:S01]  /*68b0*/  IMAD.MOV R8, RZ, RZ, -R13 ;  /* 0x000000ffff087224 */ /* 0x004fe200078e0a0d */
[----:B------:R-:W0:Y:S01]  /*68c0*/  LDC R11, c[0x0][0x658] ;  /* 0x00019600ff0b7b82 */ /* 0x000e220000000800 */
[----:B-1----:R-:W-:Y:S01]  /*68d0*/  ISETP.NE.U32.AND P0, PT, R26, RZ, PT ;  /* 0x000000ff1a00720c */ /* 0x002fe20003f05070 */
[----:B------:R-:W-:Y:S01]  /*68e0*/  FMUL R9, R9, UR4 ;  /* 0x0000000409097c20 */ /* 0x000fe20008400000 */
[----:B------:R-:W-:Y:S02]  /*68f0*/  SHF.R.U32.HI R7, RZ, R24, R7 ;  /* 0x00000018ff077219 */ /* 0x000fe40000011607 */
[----:B------:R-:W-:-:S03]  /*6900*/  ISETP.NE.AND.EX P0, PT, R27, RZ, PT, P0 ;  /* 0x000000ff1b00720c */ /* 0x000fc60003f05300 */
[----:B------:R-:W1:Y:S01]  /*6910*/  LDC R22, c[0x0][0x148] ;  /* 0x00005200ff167b82 */ /* 0x000e620000000800 */
[----:B---3--:R-:W-:Y:S02]  /*6920*/  IMAD R23, R15, R8, R6 ;  /* 0x000000080f177224 */ /* 0x008fe400078e0206 */
[----:B------:R-:W-:-:S05]  /*6930*/  IMAD.MOV.U32 R8, RZ, RZ, 0x1 ;  /* 0x00000001ff087424 */ /* 0x000fca00078e00ff */
[----:B------:R-:W2:Y:S01]  /*6940*/  LDC R21, c[0x0][0x600] ;  /* 0x00018000ff157b82 */ /* 0x000ea20000000800 */
[-CC-:B----4-:R-:W-:Y:S02]  /*6950*/  SHF.R.U64 R15, R12, R20.reuse, R7.reuse ;  /* 0x000000140c0f7219 */ /* 0x190fe40000001207 */
[----:B------:R-:W-:Y:S02]  /*6960*/  SHF.R.U32.HI R6, RZ, R20, R7 ;  /* 0x00000014ff067219 */ /* 0x000fe40000011607 */
[----:B------:R3:W4:Y:S03]  /*6970*/  F2I.U32.TRUNC.NTZ R20, R9 ;  /* 0x0000000900147305 */ /* 0x000726000020f000 */
[----:B------:R-:W1:Y:S01]  /*6980*/  LDC R25, c[0x0][0x648] ;  /* 0x00019200ff197b82 */ /* 0x000e620000000800 */
[-C--:B0-----:R-:W-:Y:S02]  /*6990*/  SHF.R.U64 R19, R15, R11.reuse, R6 ;  /* 0x0000000b0f137219 */ /* 0x081fe40000001206 */
[----:B------:R-:W-:-:S02]  /*69a0*/  SHF.L.U32 R10, R10, R11, RZ ;  /* 0x0000000b0a0a7219 */ /* 0x000fc400000006ff */
[-C--:B------:R-:W-:Y:S01]  /*69b0*/  SHF.R.U32.HI R7, RZ, R11.reuse, R6 ;  /* 0x0000000bff077219 */ /* 0x080fe20000011606 */
[----:B------:R-:W-:Y:S01]  /*69c0*/  IMAD.MOV.U32 R6, RZ, RZ, R19 ;  /* 0x000000ffff067224 */ /* 0x000fe200078e0013 */
[----:B------:R-:W-:Y:S01]  /*69d0*/  SHF.L.U32 R24, R8, R11, RZ ;  /* 0x0000000b08187219 */ /* 0x000fe200000006ff */
[----:B------:R-:W0:Y:S01]  /*69e0*/  LDC R28, c[0x0][0x638] ;  /* 0x00018e00ff1c7b82 */ /* 0x000e220000000800 */
[----:B------:R-:W-:-:S07]  /*69f0*/  LOP3.LUT R30, RZ, R10, RZ, 0x33, !PT ;  /* 0x0000000aff1e7212 */ /* 0x000fce00078e33ff */
[----:B------:R-:W0:Y:S01]  /*6a00*/  LDC R29, c[0x0][0x610] ;  /* 0x00018400ff1d7b82 */ /* 0x000e220000000800 */
[----:B---34-:R-:W-:Y:S05]  /*6a10*/  @!P0 BRA `(.L_x_161) ;  /* 0x0000000000288947 */ /* 0x018fea0003800000 */
[----:B------:R-:W3:Y:S02]  /*6a20*/  LDC R6, c[0x0][0x64c] ;  /* 0x00019300ff067b82 */ /* 0x000ee40000000800 */
[----:B---3--:R-:W-:-:S05]  /*6a30*/  IADD3 R11, P0, R19, R6, RZ ;  /* 0x00000006130b7210 */ /* 0x008fca0007f1e0ff */
        /* <DEDUP_REMOVED lines=8> */
.L_x_161:
[----:B------:R-:W-:Y:S01]  /*6ac0*/  ISETP.NE.AND P0, PT, R2, 0x1, PT ;  /* 0x000000010200780c */ /* 0x000fe20003f05270 */
[----:B--2---:R-:W-:Y:S01]  /*6ad0*/  VIADD R9, R21, 0xffffffff ;  /* 0xffffffff15097836 */ /* 0x004fe20000000000 */
[----:B-1----:R-:W-:Y:S01]  /*6ae0*/  SHF.R.U64 R7, R6, R25, R7 ;  /* 0x0000001906077219 */ /* 0x002fe20000001207 */
[----:B------:R-:W-:Y:S01]  /*6af0*/  IMAD.MOV R20, RZ, RZ, -R20 ;  /* 0x000000ffff147224 */ /* 0x000fe200078e0a14 */
[----:B------:R-:W-:Y:S02]  /*6b00*/  LOP3.LUT R6, R15, R30, RZ, 0xc0, !PT ;  /* 0x0000001e0f067212 */ /* 0x000fe400078ec0ff */
[----:B------:R-:W-:Y:S01]  /*6b10*/  LOP3.LUT R12, R12, R9, RZ, 0xc0, !PT ;  /* 0x000000090c0c7212 */ /* 0x000fe200078ec0ff */
[----:B------:R-:W-:Y:S02]  /*6b20*/  IMAD.MOV R8, RZ, RZ, -R7 ;  /* 0x000000ffff087224 */ /* 0x000fe400078e0a07 */
[----:B------:R-:W-:Y:S02]  /*6b30*/  IMAD R6, R24, R7, R6 ;  /* 0x0000000718067224 */ /* 0x000fe400078e0206 */
[----:B------:R-:W-:-:S02]  /*6b40*/  IMAD.MOV.U32 R9, RZ, RZ, 0x1 ;  /* 0x00000001ff097424 */ /* 0x000fc400078e00ff */
[----:B------:R-:W-:Y:S02]  /*6b50*/  @P0 IMAD R23, R22, R20, R5 ;  /* 0x0000001416170224 */ /* 0x000fe400078e0205 */
[----:B0-----:R-:W-:Y:S02]  /*6b60*/  IMAD R5, R8, R28, R19 ;  /* 0x0000001c08057224 */ /* 0x001fe400078e0213 */
[----:B------:R-:W-:Y:S02]  /*6b70*/  IMAD R19, R6, R29, R23 ;  /* 0x0000001d06137224 */ /* 0x000fe400078e0217 */
[----:B------:R-:W-:Y:S02]  /*6b80*/  IMAD R6, R5, R21, R12 ;  /* 0x0000001505067224 */ /* 0x000fe400078e020c */
[----:B------:R-:W-:-:S03]  /*6b90*/  IMAD.MOV.U32 R8, RZ, RZ, R14 ;  /* 0x000000ffff087224 */ /* 0x000fc600078e000e */
[----:B------:R-:W-:Y:S02]  /*6ba0*/  SEL R20, R6, R19, !P0 ;  /* 0x0000001306147207 */ /* 0x000fe40004000000 */
[----:B------:R-:W-:-:S07]  /*6bb0*/  SEL R19, R19, R6, !P0 ;  /* 0x0000000613137207 */ /* 0x000fce0004000000 */
.L_x_159:
[----:B------:R-:W-:-:S08]  /*6bc0*/  NOP ;  /* 0x0000000000007918 */ /* 0x000fd00000000000 */
[----:B------:R-:W0:-:S00]  /*6bd0*/  USETMAXREG.DEALLOC.CTAPOOL 0x28 ;  /* 0x00000028000079c8 */ /* 0x000e0000080e0500 */
[----:B0-----:R-:W-:-:S13]  /*6be0*/  ISETP.NE.AND P0, PT, R0, RZ, PT ;  /* 0x000000ff0000720c */ /* 0x001fda0003f05270 */
[----:B------:R-:W-:Y:S05]  /*6bf0*/  @P0 EXIT ;  /* 0x000000000000094d */ /* 0x000fea0003800000 */
[----:B------:R-:W-:Y:S01]  /*6c00*/  LOP3.LUT P0, RZ, R9, 0xff, RZ, 0xc0, !PT ;  /* 0x000000ff09ff7812 */ /* 0x000fe2000780c0ff */
[----:B------:R-:W-:Y:S02]  /*6c10*/  IMAD.MOV.U32 R0, RZ, RZ, 0x1 ;  /* 0x00000001ff007424 */ /* 0x000fe400078e00ff */
[----:B------:R-:W-:-:S10]  /*6c20*/  IMAD.MOV.U32 R12, RZ, RZ, RZ ;  /* 0x000000ffff0c7224 */ /* 0x000fd400078e00ff */
[----:B------:R-:W-:Y:S05]  /*6c30*/  @!P0 BRA `(.L_x_162) ;  /* 0x0000000c00148947 */ /* 0x000fea0003800000 */
[----:B------:R-:W0:Y:S01]  /*6c40*/  LDC R0, c[0x0][0x28c] ;  /* 0x0000a300ff007b82 */ /* 0x000e220000000800 */
[----:B------:R-:W-:Y:S01]  /*6c50*/  LOP3.LUT P0, RZ, R3, 0x1f, RZ, 0xc0, !PT ;  /* 0x0000001f03ff7812 */ /* 0x000fe2000780c0ff */
[----:B------:R-:W-:Y:S01]  /*6c60*/  ULDC UR5, c[0x0][0x658] ;  /* 0x0001960000057ab9 */ /* 0x000fe20000000800 */
[----:B------:R-:W-:Y:S01]  /*6c70*/  UMOV UR6, 0xffffffff ;  /* 0xffffffff00067882 */ /* 0x000fe20000000000 */
[----:B------:R-:W-:Y:S01]  /*6c80*/  BSSY B0, `(.L_x_162) ;  /* 0x00000c0000007945 */ /* 0x000fe20003800000 */
[----:B------:R-:W-:Y:S01]  /*6c90*/  USHF.L.U32 UR6, UR6, UR5, URZ ;  /* 0x0000000506067299 */ /* 0x000fe2000800063f */
[C---:B------:R-:W-:Y:S01]  /*6ca0*/  ISETP.NE.AND P2, PT, R4.reuse, RZ, PT ;  /* 0x000000ff0400720c */ /* 0x040fe20003f45270 */
[----:B------:R-:W-:Y:S01]  /*6cb0*/  IMAD.MOV.U32 R13, RZ, RZ, 0x1 ;  /* 0x00000001ff0d7424 */ /* 0x000fe200078e00ff */
[----:B------:R-:W-:Y:S01]  /*6cc0*/  ISETP.NE.OR P0, PT, R4, RZ, !P0 ;  /* 0x000000ff0400720c */ /* 0x000fe20004705670 */
[----:B------:R-:W-:Y:S01]  /*6cd0*/  IMAD.MOV.U32 R12, RZ, RZ, RZ ;  /* 0x000000ffff0c7224 */ /* 0x000fe200078e00ff */
[----:B------:R-:W-:Y:S01]  /*6ce0*/  LOP3.LUT R11, R18, 0x2, RZ, 0xfc, !PT ;  /* 0x00000002120b7812 */ /* 0x000fe200078efcff */
[----:B------:R-:W-:Y:S01]  /*6cf0*/  ULDC UR4, c[0x0][0x600] ;  /* 0x0001800000047ab9 */ /* 0x000fe20000000800 */
[----:B------:R-:W-:Y:S01]  /*6d00*/  UMOV UR7, 0x1 ;  /* 0x0000000100077882 */ /* 0x000fe20000000000 */
[----:B------:R-:W-:-:S02]  /*6d10*/  UIADD3 UR15, UR4, -0x1, URZ ;  /* 0xffffffff040f7890 */ /* 0x000fc4000fffe03f */
[----:B------:R-:W-:Y:S02]  /*6d20*/  USHF.L.U32 UR17, UR7, UR5, URZ ;  /* 0x0000000507117299 */ /* 0x000fe4000800063f */
[----:B------:R-:W-:Y:S01]  /*6d30*/  ULOP3.LUT UR16, URZ, UR6, URZ, 0x33, !UPT ;  /* 0x000000063f107292 */ /* 0x000fe2000f8e333f */
[----:B------:R-:W-:Y:S01]  /*6d40*/  ULDC.64 UR20, c[0x0][0x198] ;  /* 0x0000660000147ab9 */ /* 0x000fe20000000a00 */
[----:B0-----:R-:W-:-:S05]  /*6d50*/  VIADD R0, R0, 0x3f ;  /* 0x0000003f00007836 */ /* 0x001fca0000000000 */
[----:B------:R-:W-:-:S04]  /*6d60*/  SHF.R.S32.HI R3, RZ, 0x1f, R0 ;  /* 0x0000001fff037819 */ /* 0x000fc80000011400 */
[----:B------:R-:W-:Y:S01]  /*6d70*/  LEA.HI R3, R3, R0, RZ, 0x6 ;  /* 0x0000000003037211 */ /* 0x000fe200078f30ff */
[----:B------:R-:W-:-:S03]  /*6d80*/  IMAD.MOV.U32 R0, RZ, RZ, 0x1 ;  /* 0x00000001ff007424 */ /* 0x000fc600078e00ff */
[----:B------:R-:W-:-:S05]  /*6d90*/  SHF.R.S32.HI R3, RZ, 0x6, R3 ;  /* 0x00000006ff037819 */ /* 0x000fca0000011403 */
[----:B------:R-:W-:-:S07]  /*6da0*/  VIADD R10, R3, 0x1 ;  /* 0x00000001030a7836 */ /* 0x000fce0000000000 */
.L_x_174:
[----:B------:R-:W-:-:S03]  /*6db0*/  UMOV UR4, 0xffffffff ;  /* 0xffffffff00047882 */ /* 0x000fc60000000000 */
[----:B------:R-:W-:Y:S05]  /*6dc0*/  BRA.DIV UR4, `(.L_x_163) ;  /* 0x0000001204087947 */ /* 0x000fea000b800000 */
[----:B------:R-:W-:-:S13]  /*6dd0*/  ELECT P6, URZ, PT ;  /* 0x00000000003f782f */ /* 0x000fda00038c0000 */
.L_x_188:
[----:B------:R-:W0:Y:S01]  /*6de0*/  LDC R4, c[0x0][0x28c] ;  /* 0x0000a300ff047b82 */ /* 0x000e220000000800 */
[----:B------:R-:W-:Y:S01]  /*6df0*/  BSSY B1, `(.L_x_164) ;  /* 0x0000035000017945 */ /* 0x000fe20003800000 */
[----:B0-----:R-:W-:-:S13]  /*6e00*/  ISETP.LT.OR P6, PT, R4, 0x1, !P6 ;  /* 0x000000010400780c */ /* 0x001fda00077c1670 */
[----:B------:R-:W-:Y:S05]  /*6e10*/  @P6 BRA `(.L_x_165) ;  /* 0x0000000000c86947 */ /* 0x000fea0003800000 */
[----:B------:R-:W-:Y:S02]  /*6e20*/  IMAD.SHL.U32 R20, R20, 0x80, RZ ;  /* 0x0000008014147824 */ /* 0x000fe400078e00ff */
[----:B------:R-:W-:Y:S02]  /*6e30*/  IMAD.SHL.U32 R19, R19, 0x80, RZ ;  /* 0x0000008013137824 */ /* 0x000fe400078e00ff */
[----:B------:R-:W-:Y:S02]  /*6e40*/  IMAD.MOV.U32 R21, RZ, RZ, RZ ;  /* 0x000000ffff157224 */ /* 0x000fe400078e00ff */
[----:B------:R-:W-:Y:S02]  /*6e50*/  IMAD.MOV.U32 R4, RZ, RZ, R10 ;  /* 0x000000ffff047224 */ /* 0x000fe400078e000a */
[----:B------:R-:W-:Y:S02]  /*6e60*/  IMAD.MOV.U32 R5, RZ, RZ, R0 ;  /* 0x000000ffff057224 */ /* 0x000fe400078e0000 */
[----:B------:R-:W-:-:S07]  /*6e70*/  IMAD.MOV.U32 R6, RZ, RZ, R12 ;  /* 0x000000ffff067224 */ /* 0x000fce00078e000c */
.L_x_169:
[----:B------:R-:W0:Y:S01]  /*6e80*/  S2R R14, SR_CgaCtaId ;  /* 0x00000000000e7919 */ /* 0x000e220000008800 */
[----:B------:R-:W-:Y:S01]  /*6e90*/  MOV R7, 0x400 ;  /* 0x0000040000077802 */ /* 0x000fe20000000f00 */
[----:B------:R-:W1:Y:S03]  /*6ea0*/  @!P2 LDC R9, c[0x0][0x500] ;  /* 0x00014000ff09ab82 */ /* 0x000e660000000800 */
[----:B0-----:R-:W-:Y:S02]  /*6eb0*/  LEA R15, R14, R7, 0x18 ;  /* 0x000000070e0f7211 */ /* 0x001fe400078ec0ff */
[----:B------:R-:W-:-:S03]  /*6ec0*/  SHF.L.U32 R7, R5, 0x1f, RZ ;  /* 0x0000001f05077819 */ /* 0x000fc600000006ff */
[----:B------:R-:W-:-:S04]  /*6ed0*/  IMAD R14, R6, 0x8, R15 ;  /* 0x00000008060e7824 */ /* 0x000fc800078e020f */
[----:B------:R-:W0:Y:S02]  /*6ee0*/  SYNCS.PHASECHK.TRANS64.TRYWAIT P1, [R14+URZ+0x38], R7 ;  /* 0x000038070e0075a7 */ /* 0x000e24000802017f */
[----:B01----:R-:W-:Y:S05]  /*6ef0*/  @!P1 BRA `(.L_x_166) ;  /* 0x0000000c00dc9947 */ /* 0x003fea0003800000 */
.L_x_189:
[----:B0-----:R-:W-:Y:S01]  /*6f00*/  PRMT R7, R11, 0x9910, RZ ;  /* 0x000099100b077816 */ /* 0x001fe200000000ff */
[----:B------:R0:W-:Y:S03]  /*6f10*/  @!P2 SYNCS.ARRIVE.TRANS64 RZ, [R14+URZ], R9 ;  /* 0x000000090effa9a7 */ /* 0x0001e6000800003f */
[----:B------:R-:W-:-:S13]  /*6f20*/  ISETP.NE.AND P1, PT, R7, 0x2, PT ;  /* 0x000000020700780c */ /* 0x000fda0003f25270 */
[----:B0-----:R-:W-:Y:S05]  /*6f30*/  @P1 BRA `(.L_x_167) ;  /* 0x0000000000041947 */ /* 0x001fea0003800000 */
[----:B------:R-:W-:Y:S01]  /*6f40*/  BPT.TRAP 0x1 ;  /* 0x000000040000795c */ /* 0x000fe20000300000 */
.L_x_167:
[----:B------:R-:W-:Y:S05]  /*6f50*/  @P0 BRA `(.L_x_168) ;  /* 0x0000000000040947 */ /* 0x000fea0003800000 */
[----:B------:R-:W-:Y:S01]  /*6f60*/  BPT.TRAP 0x1 ;  /* 0x000000040000795c */ /* 0x000fe20000300000 */
.L_x_168:
[----:B------:R-:W-:Y:S01]  /*6f70*/  IMAD R15, R6, 0x4000, R15 ;  /* 0x00004000060f7824 */ /* 0x000fe200078e020f */
[----:B------:R-:W-:Y:S01]  /*6f80*/  R2UR UR9, R14 ;  /* 0x000000000e0972ca */ /* 0x000fe200000e0000 */
[----:B------:R-:W-:Y:S01]  /*6f90*/  VIADD R4, R4, 0xffffffff ;  /* 0xffffffff04047836 */ /* 0x000fe20000000000 */
[----:B------:R-:W-:Y:S01]  /*6fa0*/  UIADD3 UR4, UP0, UR20, 0xf0, URZ ;  /* 0x000000f014047890 */ /* 0x000fe2000ff1e03f */
[----:B------:R-:W-:Y:S01]  /*6fb0*/  R2UR UR11, R19 ;  /* 0x00000000130b72ca */ /* 0x000fe200000e0000 */
[----:B------:R-:W-:Y:S01]  /*6fc0*/  UIADD3 UR22, UP1, UR20, 0x1f0, URZ ;  /* 0x000001f014167890 */ /* 0x000fe2000ff3e03f */
[----:B------:R-:W-:Y:S01]  /*6fd0*/  R2UR UR8, R15 ;  /* 0x000000000f0872ca */ /* 0x000fe200000e0000 */
[----:B------:R-:W-:Y:S01]  /*6fe0*/  UIADD3.X UR5, URZ, UR21, URZ, UP0, !UPT ;  /* 0x000000153f057290 */ /* 0x000fe200087fe43f */
[C---:B------:R-:W-:Y:S01]  /*6ff0*/  R2UR UR10, R21.reuse ;  /* 0x00000000150a72ca */ /* 0x040fe200000e0000 */
[----:B------:R-:W-:Y:S01]  /*7000*/  VIADD R6, R6, 0x1 ;  /* 0x0000000106067836 */ /* 0x000fe20000000000 */
[----:B------:R-:W-:Y:S01]  /*7010*/  R2UR UR12, R8 ;  /* 0x00000000080c72ca */ /* 0x000fe200000e0000 */
[----:B------:R-:W-:Y:S01]  /*7020*/  UIADD3.X UR23, URZ, UR21, URZ, UP1, !UPT ;  /* 0x000000153f177290 */ /* 0x000fe20008ffe43f */
[----:B------:R-:W-:Y:S01]  /*7030*/  R2UR UR18, R20 ;  /* 0x00000000141272ca */ /* 0x000fe200000e0000 */
[----:B------:R-:W-:Y:S01]  /*7040*/  UMOV UR6, 0x0 ;  /* 0x0000000000067882 */ /* 0x000fe20000000000 */
[----:B------:R-:W-:Y:S01]  /*7050*/  ISETP.GT.AND P3, PT, R4, 0x1, PT ;  /* 0x000000010400780c */ /* 0x000fe20003f64270 */
[----:B------:R-:W-:Y:S01]  /*7060*/  UMOV UR7, 0x10000000 ;  /* 0x1000000000077882 */ /* 0x000fe20000000000 */
[----:B------:R-:W-:Y:S01]  /*7070*/  ISETP.NE.AND P1, PT, R6, 0x7, PT ;  /* 0x000000070600780c */ /* 0x000fe20003f25270 */
[----:B------:R-:W-:-:S02]  /*7080*/  VIADD R21, R21, 0x40 ;  /* 0x0000004015157836 */ /* 0x000fc40000000000 */
[----:B------:R-:W-:Y:S01]  /*7090*/  UIADD3 UR13, UR8, 0x180, URZ ;  /* 0x00000180080d7890 */ /* 0x000fe2000fffe03f */
[----:B------:R-:W-:Y:S01]  /*70a0*/  SEL R14, RZ, 0x1, P1 ;  /* 0x00000001ff0e7807 */ /* 0x000fe20000800000 */
[----:B------:R-:W-:Y:S01]  /*70b0*/  UIADD3 UR14, UR8, 0x1c180, URZ ;  /* 0x0001c180080e7890 */ /* 0x000fe2000fffe03f */
[----:B------:R-:W-:Y:S02]  /*70c0*/  SEL R6, R6, RZ, P1 ;  /* 0x000000ff06067207 */ /* 0x000fe40000800000 */
[----:B------:R-:W-:Y:S02]  /*70d0*/  LOP3.LUT R5, R5, R14, RZ, 0x3c, !PT ;  /* 0x0000000e05057212 */ /* 0x000fe400078e3cff */
[----:B------:R-:W-:Y:S02]  /*70e0*/  UMOV UR8, UR13 ;  /* 0x0000000d00087c82 */ /* 0x000fe40008000000 */
[----:B------:R0:W-:Y:S02]  /*70f0*/  UTMALDG.3D [UR8], [UR4], desc[UR6] ;  /* 0x00000608040075b4 */ /* 0x0001e40008011000 */
[----:B0-----:R-:W-:Y:S01]  /*7100*/  UMOV UR8, UR14 ;  /* 0x0000000e00087c82 */ /* 0x001fe20008000000 */
[----:B------:R-:W-:-:S02]  /*7110*/  UMOV UR11, UR18 ;  /* 0x00000012000b7c82 */ /* 0x000fc40008000000 */
[----:B------:R0:W-:Y:S02]  /*7120*/  UTMALDG.3D [UR8], [UR22], desc[UR6] ;  /* 0x00000608160075b4 */ /* 0x0001e40008011000 */
[----:B0-----:R-:W-:Y:S05]  /*7130*/  @P3 BRA `(.L_x_169) ;  /* 0xfffffffc00503947 */ /* 0x001fea000383ffff */
.L_x_165:
[----:B------:R-:W-:Y:S05]  /*7140*/  BSYNC B1 ;  /* 0x0000000000017941 */ /* 0x000fea0003800000 */
.L_x_164:
[----:B------:R-:W-:Y:S01]  /*7150*/  LOP3.LUT P4, RZ, R13, 0xff, RZ, 0xc0, !PT ;  /* 0x000000ff0dff7812 */ /* 0x000fe2000788c0ff */
[C---:B------:R-:W-:Y:S01]  /*7160*/  IMAD.IADD R12, R3.reuse, 0x1, R12 ;  /* 0x00000001030c7824 */ /* 0x040fe200078e020c */
[----:B------:R-:W-:Y:S01]  /*7170*/  ULDC.64 UR4, c[0x0][0x650] ;  /* 0x0001940000047ab9 */ /* 0x000fe20000000a00 */
[C---:B------:R-:W-:Y:S01]  /*7180*/  ISETP.GE.U32.AND P3, PT, R3.reuse, 0x7, PT ;  /* 0x000000070300780c */ /* 0x040fe20003f66070 */
[----:B------:R-:W-:Y:S01]  /*7190*/  BSSY B1, `(.L_x_170) ;  /* 0x000006c000017945 */ /* 0x000fe20003800000 */
[C---:B------:R-:W-:Y:S01]  /*71a0*/  IMAD.WIDE.U32 R4, R12.reuse, 0x24924925, RZ ;  /* 0x249249250c047825 */ /* 0x040fe200078e00ff */
[C---:B------:R-:W-:Y:S02]  /*71b0*/  ISETP.GT.U32.AND P1, PT, R12.reuse, 0x6, PT ;  /* 0x000000060c00780c */ /* 0x040fe40003f24070 */
[----:B------:R-:W-:Y:S01]  /*71c0*/  PRMT R13, RZ, 0x7610, R13 ;  /* 0x00007610ff0d7816 */ /* 0x000fe2000000000d */
[----:B------:R-:W-:Y:S01]  /*71d0*/  IMAD.IADD R4, R12, 0x1, -R5 ;  /* 0x000000010c047824 */ /* 0x000fe200078e0a05 */
[----:B------:R-:W-:Y:S01]  /*71e0*/  ISETP.LT.U32.AND P1, PT, R3, 0x7, P1 ;  /* 0x000000070300780c */ /* 0x000fe20000f21070 */
[----:B------:R-:W-:-:S02]  /*71f0*/  IMAD.MOV.U32 R19, RZ, RZ, -0x1 ;  /* 0xffffffffff137424 */ /* 0x000fc400078e00ff */
[----:B------:R-:W0:Y:S01]  /*7200*/  @P4 S2R R7, SR_CgaCtaId ;  /* 0x0000000000074919 */ /* 0x000e220000008800 */
[----:B------:R-:W-:Y:S01]  /*7210*/  @P4 MOV R6, 0x400 ;  /* 0x0000040000064802 */ /* 0x000fe20000000f00 */
[----:B------:R-:W-:Y:S01]  /*7220*/  IMAD.MOV.U32 R20, RZ, RZ, -0x1 ;  /* 0xffffffffff147424 */ /* 0x000fe200078e00ff */
[----:B------:R-:W-:Y:S01]  /*7230*/  LEA.HI R4, R4, R5, RZ, 0x1f ;  /* 0x0000000504047211 */ /* 0x000fe200078ff8ff */
[----:B------:R-:W-:-:S03]  /*7240*/  IMAD.MOV.U32 R8, RZ, RZ, -0x1 ;  /* 0xffffffffff087424 */ /* 0x000fc600078e00ff */
[--C-:B------:R-:W-:Y:S02]  /*7250*/  SHF.R.U32.HI R5, RZ, 0x2, R4.reuse ;  /* 0x00000002ff057819 */ /* 0x100fe40000011604 */
[----:B------:R-:W-:-:S03]  /*7260*/  PRMT R4, RZ, 0x7610, R4 ;  /* 0x00007610ff047816 */ /* 0x000fc60000000004 */
[----:B------:R-:W-:Y:S01]  /*7270*/  IMAD R12, R5, -0x7, R12 ;  /* 0xfffffff9050c7824 */ /* 0x000fe200078e020c */
[----:B0-----:R-:W-:Y:S02]  /*7280*/  @P4 LEA R6, R7, R6, 0x18 ;  /* 0x0000000607064211 */ /* 0x001fe400078ec0ff */
[----:B------:R-:W-:Y:S02]  /*7290*/  SEL R7, RZ, 0x1, !P1 ;  /* 0x00000001ff077807 */ /* 0x000fe40004800000 */
[----:B------:R-:W-:Y:S01]  /*72a0*/  IADD3 R16, P1, R16, UR36, RZ ;  /* 0x0000002410107c10 */ /* 0x000fe2000ff3e0ff */
[----:B------:R0:W-:Y:S01]  /*72b0*/  @P4 SYNCS.ARRIVE.TRANS64.A1T0 RZ, [R6+URZ+0x88], RZ ;  /* 0x000088ff06ff49a7 */ /* 0x0001e2000810003f */
[----:B------:R-:W-:Y:S02]  /*72c0*/  LOP3.LUT R0, R0, R7, RZ, 0x3c, !PT ;  /* 0x0000000700007212 */ /* 0x000fe400078e3cff */
[----:B------:R-:W-:Y:S02]  /*72d0*/  IADD3.X R17, R17, UR42, RZ, P1, !PT ;  /* 0x0000002a11117c10 */ /* 0x000fe40008ffe4ff */
[----:B------:R-:W-:-:S02]  /*72e0*/  ISETP.GE.U32.AND P1, PT, R16, UR4, PT ;  /* 0x0000000410007c0c */ /* 0x000fc4000bf26070 */
[----:B------:R-:W-:Y:S02]  /*72f0*/  @P3 LOP3.LUT R0, R0, 0x1, R5, 0x78, !PT ;  /* 0x0000000100003812 */ /* 0x000fe400078e7805 */
[----:B------:R-:W-:-:S13]  /*7300*/  ISETP.GE.U32.AND.EX P1, PT, R17, UR5, PT, P1 ;  /* 0x0000000511007c0c */ /* 0x000fda000bf26110 */
[----:B0-----:R-:W-:Y:S05]  /*7310*/  @P1 BRA `(.L_x_171) ;  /* 0x00000004004c1947 */ /* 0x001fea0003800000 */
[----:B------:R-:W-:Y:S01]  /*7320*/  ULDC.64 UR4, c[0x0][0x628] ;  /* 0x00018a0000047ab9 */ /* 0x000fe20000000a00 */
[----:B------:R-:W0:Y:S01]  /*7330*/  S2R R15, SR_CTAID.X ;  /* 0x00000000000f7919 */ /* 0x000e220000002500 */
[----:B------:R-:W-:Y:S01]  /*7340*/  ISETP.NE.U32.AND P1, PT, RZ, UR4, PT ;  /* 0x00000004ff007c0c */ /* 0x000fe2000bf25070 */
[----:B------:R-:W-:Y:S01]  /*7350*/  ULDC UR7, c[0x0][0x630] ;  /* 0x00018c0000077ab9 */ /* 0x000fe20000000800 */
[----:B------:R-:W-:Y:S01]  /*7360*/  IMAD.MOV.U32 R4, RZ, RZ, R16 ;  /* 0x000000ffff047224 */ /* 0x000fe200078e0010 */
[----:B------:R-:W1:Y:S01]  /*7370*/  S2R R14, SR_CTAID.Y ;  /* 0x00000000000e7919 */ /* 0x000e620000002600 */
[----:B------:R-:W-:Y:S01]  /*7380*/  ISETP.NE.AND.EX P1, PT, RZ, UR5, PT, P1 ;  /* 0x00000005ff007c0c */ /* 0x000fe2000bf25310 */
[----:B------:R-:W-:-:S12]  /*7390*/  IMAD.MOV.U32 R5, RZ, RZ, R17 ;  /* 0x000000ffff057224 */ /* 0x000fd800078e0011 */
[----:B------:R-:W-:Y:S05]  /*73a0*/  @!P1 BRA `(.L_x_172) ;  /* 0x0000000000289947 */ /* 0x000fea0003800000 */
[----:B------:R-:W-:Y:S02]  /*73b0*/  ULDC UR6, c[0x0][0x634] ;  /* 0x00018d0000067ab9 */ /* 0x000fe40000000800 */
[----:B------:R-:W-:-:S05]  /*73c0*/  IADD3 R9, P1, R16, UR6, RZ ;  /* 0x0000000610097c10 */ /* 0x000fca000ff3e0ff */
[----:B------:R-:W-:-:S04]  /*73d0*/  IMAD.X R19, RZ, RZ, R17, P1 ;  /* 0x000000ffff137224 */ /* 0x000fc800008e0611 */
[----:B------:R-:W-:-:S04]  /*73e0*/  IMAD.WIDE.U32 R6, R19, UR4, RZ ;  /* 0x0000000413067c25 */ /* 0x000fc8000f8e00ff */
[----:B------:R-:W-:-:S04]  /*73f0*/  IMAD.WIDE.U32 R6, P1, R9, UR5, R6 ;  /* 0x0000000509067c25 */ /* 0x000fc8000f820006 */
[----:B------:R-:W-:-:S04]  /*7400*/  IMAD.WIDE.U32 R8, R9, UR4, RZ ;  /* 0x0000000409087c25 */ /* 0x000fc8000f8e00ff */
[----:B------:R-:W-:Y:S01]  /*7410*/  IMAD.X R5, RZ, RZ, RZ, P1 ;  /* 0x000000ffff057224 */ /* 0x000fe200008e06ff */
[----:B------:R-:W-:Y:S01]  /*7420*/  IADD3 RZ, P1, R9, R6, RZ ;  /* 0x0000000609ff7210 */ /* 0x000fe20007f3e0ff */
[----:B------:R-:W-:-:S04]  /*7430*/  IMAD.MOV.U32 R4, RZ, RZ, R7 ;  /* 0x000000ffff047224 */ /* 0x000fc800078e0007 */
[----:B------:R-:W-:-:S08]  /*7440*/  IMAD.WIDE.U32.X R4, R19, UR5, R4, P1 ;  /* 0x0000000513047c25 */ /* 0x000fd000088e0404 */
.L_x_172:
[--C-:B------:R-:W-:Y:S01]  /*7450*/  SHF.R.U64 R8, R4, UR7, R5.reuse ;  /* 0x0000000704087c19 */ /* 0x100fe20008001205 */
[----:B------:R-:W-:Y:S01]  /*7460*/  ULDC.64 UR4, c[0x0][0x620] ;  /* 0x0001880000047ab9 */ /* 0x000fe20000000a00 */
[----:B------:R-:W-:Y:S01]  /*7470*/  SHF.R.U32.HI R4, RZ, UR7, R5 ;  /* 0x00000007ff047c19 */ /* 0x000fe20008011605 */
[----:B------:R-:W2:Y:S01]  /*7480*/  LDC R24, c[0x0][0x144] ;  /* 0x00005100ff187b82 */ /* 0x000ea20000000800 */
[----:B------:R-:W-:Y:S01]  /*7490*/  IADD3 R7, P1, RZ, -R8, RZ ;  /* 0x80000008ff077210 */ /* 0x000fe20007f3e0ff */
[----:B------:R-:W-:Y:S01]  /*74a0*/  ULDC.64 UR8, c[0x0][0x640] ;  /* 0x0001900000087ab9 */ /* 0x000fe20000000a00 */
[----:B0-----:R-:W-:Y:S01]  /*74b0*/  I2FP.F32.U32 R9, R15 ;  /* 0x0000000f00097245 */ /* 0x001fe20000201000 */
[----:B------:R-:W-:Y:S02]  /*74c0*/  ULDC UR6, c[0x0][0x608] ;  /* 0x0001820000067ab9 */ /* 0x000fe40000000800 */
[----:B------:R-:W-:Y:S01]  /*74d0*/  IMAD.X R4, RZ, RZ, ~R4, P1 ;  /* 0x000000ffff047224 */ /* 0x000fe200008e0e04 */
[----:B------:R-:W-:Y:S01]  /*74e0*/  ISETP.NE.U32.AND P1, PT, RZ, UR8, PT ;  /* 0x00000008ff007c0c */ /* 0x000fe2000bf25070 */
[----:B------:R-:W0:Y:S02]  /*74f0*/  LDC R21, c[0x0][0x148] ;  /* 0x00005200ff157b82 */ /* 0x000e240000000800 */
[----:B------:R-:W-:Y:S01]  /*7500*/  IMAD R6, R4, UR4, RZ ;  /* 0x0000000404067c24 */ /* 0x000fe2000f8e02ff */
[----:B------:R-:W-:Y:S01]  /*7510*/  ISETP.NE.AND.EX P1, PT, RZ, UR9, PT, P1 ;  /* 0x00000009ff007c0c */ /* 0x000fe2000bf25310 */
[----:B------:R-:W-:Y:S01]  /*7520*/  IMAD.WIDE.U32 R4, R7, UR4, R16 ;  /* 0x0000000407047c25 */ /* 0x000fe2000f8e0010 */
[----:B------:R-:W-:-:S03]  /*7530*/  ULDC UR4, c[0x0][0x150] ;  /* 0x0000540000047ab9 */ /* 0x000fc60000000800 */
[----:B------:R-:W-:Y:S02]  /*7540*/  IMAD R7, R7, UR5, R6 ;  /* 0x0000000507077c24 */ /* 0x000fe4000f8e0206 */
[----:B------:R-:W-:Y:S01]  /*7550*/  FMUL R6, R9, UR4 ;  /* 0x0000000409067c20 */ /* 0x000fe20008400000 */
[----:B------:R-:W-:Y:S01]  /*7560*/  ULDC UR4, c[0x0][0x618] ;  /* 0x0001860000047ab9 */ /* 0x000fe20000000800 */
[----:B------:R-:W-:Y:S01]  /*7570*/  ULDC UR5, c[0x0][0x154] ;  /* 0x0000550000057ab9 */ /* 0x000fe20000000800 */
[----:B------:R-:W-:-:S03]  /*7580*/  IMAD.IADD R5, R5, 0x1, R7 ;  /* 0x0000000105057824 */ /* 0x000fc600078e0207 */
[----:B------:R-:W3:Y:S02]  /*7590*/  F2I.U32.TRUNC.NTZ R6, R6 ;  /* 0x0000000600067305 */ /* 0x000ee4000020f000 */
[----:B------:R-:W-:Y:S02]  /*75a0*/  SHF.R.U64 R9, R4, UR4, R5 ;  /* 0x0000000404097c19 */ /* 0x000fe40008001205 */
[----:B-1----:R-:W-:-:S05]  /*75b0*/  I2FP.F32.U32 R4, R14 ;  /* 0x0000000e00047245 */ /* 0x002fca0000201000 */
[----:B------:R-:W-:Y:S01]  /*75c0*/  FMUL R22, R4, UR5 ;  /* 0x0000000504167c20 */ /* 0x000fe20008400000 */
[----:B------:R-:W-:Y:S01]  /*75d0*/  SHF.R.U32.HI R4, RZ, UR4, R5 ;  /* 0x00000004ff047c19 */ /* 0x000fe20008011605 */
[----:B------:R-:W-:-:S03]  /*75e0*/  ULDC UR4, c[0x0][0x658] ;  /* 0x0001960000047ab9 */ /* 0x000fc60000000800 */
[--C-:B------:R-:W-:Y:S01]  /*75f0*/  SHF.R.U64 R20, R9, UR6, R4.reuse ;  /* 0x0000000609147c19 */ /* 0x100fe20008001204 */
[----:B------:R-:W1:Y:S01]  /*7600*/  F2I.U32.TRUNC.NTZ R22, R22 ;  /* 0x0000001600167305 */ /* 0x000e62000020f000 */
[----:B------:R-:W-:Y:S01]  /*7610*/  SHF.R.U32.HI R5, RZ, UR6, R4 ;  /* 0x00000006ff057c19 */ /* 0x000fe20008011604 */
[----:B---3--:R-:W-:-:S03]  /*7620*/  IMAD.MOV R6, RZ, RZ, -R6 ;  /* 0x000000ffff067224 */ /* 0x008fc600078e0a06 */
[----:B------:R-:W-:Y:S01]  /*7630*/  SHF.R.U64 R19, R20, UR4, R5 ;  /* 0x0000000414137c19 */ /* 0x000fe20008001205 */
[----:B--2---:R-:W-:Y:S01]  /*7640*/  IMAD R15, R24, R6, R15 ;  /* 0x00000006180f7224 */ /* 0x004fe200078e020f */
[----:B------:R-:W-:-:S03]  /*7650*/  SHF.R.U32.HI R23, RZ, UR4, R5 ;  /* 0x00000004ff177c19 */ /* 0x000fc60008011605 */
[----:B------:R-:W-:Y:S02]  /*7660*/  IMAD.MOV.U32 R4, RZ, RZ, R19 ;  /* 0x000000ffff047224 */ /* 0x000fe400078e0013 */
[----:B------:R-:W-:Y:S01]  /*7670*/  IMAD.MOV.U32 R5, RZ, RZ, R23 ;  /* 0x000000ffff057224 */ /* 0x000fe200078e0017 */
[----:B-1----:R-:W-:Y:S06]  /*7680*/  @!P1 BRA `(.L_x_173) ;  /* 0x0000000000289947 */ /* 0x002fec0003800000 */
[----:B------:R-:W-:Y:S02]  /*7690*/  ULDC UR4, c[0x0][0x64c] ;  /* 0x0001930000047ab9 */ /* 0x000fe40000000800 */
[----:B------:R-:W-:-:S05]  /*76a0*/  IADD3 R5, P1, R19, UR4, RZ ;  /* 0x0000000413057c10 */ /* 0x000fca000ff3e0ff */
[----:B------:R-:W-:-:S04]  /*76b0*/  IMAD.X R23, RZ, RZ, R23, P1 ;  /* 0x000000ffff177224 */ /* 0x000fc800008e0617 */
[----:B------:R-:W-:-:S04]  /*76c0*/  IMAD.WIDE.U32 R6, R23, UR8, RZ ;  /* 0x0000000817067c25 */ /* 0x000fc8000f8e00ff */
[----:B------:R-:W-:-:S04]  /*76d0*/  IMAD.WIDE.U32 R6, P1, R5, UR9, R6 ;  /* 0x0000000905067c25 */ /* 0x000fc8000f820006 */
[----:B------:R-:W-:-:S04]  /*76e0*/  IMAD.WIDE.U32 R4, R5, UR8, RZ ;  /* 0x0000000805047c25 */ /* 0x000fc8000f8e00ff */
[----:B------:R-:W-:Y:S01]  /*76f0*/  IMAD.MOV.U32 R4, RZ, RZ, R7 ;  /* 0x000000ffff047224 */ /* 0x000fe200078e0007 */
[----:B------:R-:W-:Y:S01]  /*7700*/  IADD3 RZ, P3, R5, R6, RZ ;  /* 0x0000000605ff7210 */ /* 0x000fe20007f7e0ff */
[----:B------:R-:W-:-:S04]  /*7710*/  IMAD.X R5, RZ, RZ, RZ, P1 ;  /* 0x000000ffff057224 */ /* 0x000fc800008e06ff */
[----:B------:R-:W-:-:S08]  /*7720*/  IMAD.WIDE.U32.X R4, R23, UR9, R4, P3 ;  /* 0x0000000917047c25 */ /* 0x000fd000098e0404 */
.L_x_173:
[----:B------:R-:W-:Y:S01]  /*7730*/  ISETP.NE.AND P1, PT, R2, 0x1, PT ;  /* 0x000000010200780c */ /* 0x000fe20003f25270 */
[----:B------:R-:W-:Y:S01]  /*7740*/  ULDC UR4, c[0x0][0x648] ;  /* 0x0001920000047ab9 */ /* 0x000fe20000000800 */
[----:B------:R-:W-:Y:S01]  /*7750*/  LOP3.LUT R20, R20, UR16, RZ, 0xc0, !PT ;  /* 0x0000001014147c12 */ /* 0x000fe2000f8ec0ff */
[----:B------:R-:W-:Y:S01]  /*7760*/  IMAD.MOV R22, RZ, RZ, -R22 ;  /* 0x000000ffff167224 */ /* 0x000fe200078e0a16 */
[----:B------:R-:W-:Y:S01]  /*7770*/  SHF.R.U64 R5, R4, UR4, R5 ;  /* 0x0000000404057c19 */ /* 0x000fe20008001205 */
[----:B------:R-:W-:Y:S01]  /*7780*/  ULDC UR4, c[0x0][0x638] ;  /* 0x00018e0000047ab9 */ /* 0x000fe20000000800 */
[----:B------:R-:W-:Y:S01]  /*7790*/  LOP3.LUT R6, R9, UR15, RZ, 0xc0, !PT ;  /* 0x0000000f09067c12 */ /* 0x000fe2000f8ec0ff */
[----:B------:R-:W-:Y:S02]  /*77a0*/  ULDC UR5, c[0x0][0x610] ;  /* 0x0001840000057ab9 */ /* 0x000fe40000000800 */
[----:B------:R-:W-:Y:S02]  /*77b0*/  IMAD.MOV R4, RZ, RZ, -R5 ;  /* 0x000000ffff047224 */ /* 0x000fe400078e0a05 */
[----:B------:R-:W-:-:S02]  /*77c0*/  IMAD R20, R5, UR17, R20 ;  /* 0x0000001105147c24 */ /* 0x000fc4000f8e0214 */
[----:B0-----:R-:W-:Y:S02]  /*77d0*/  @P1 IMAD R15, R21, R22, R14 ;  /* 0x00000016150f1224 */ /* 0x001fe400078e020e */
[----:B------:R-:W-:Y:S01]  /*77e0*/  IMAD R19, R4, UR4, R19 ;  /* 0x0000000404137c24 */ /* 0x000fe2000f8e0213 */
[----:B------:R-:W-:Y:S01]  /*77f0*/  ULDC UR4, c[0x0][0x600] ;  /* 0x0001800000047ab9 */ /* 0x000fe20000000800 */
[----:B------:R-:W-:Y:S02]  /*7800*/  IMAD R15, R20, UR5, R15 ;  /* 0x00000005140f7c24 */ /* 0x000fe4000f8e020f */
[----:B------:R-:W-:Y:S02]  /*7810*/  IMAD R6, R19, UR4, R6 ;  /* 0x0000000413067c24 */ /* 0x000fe4000f8e0206 */
[----:B------:R-:W-:-:S03]  /*7820*/  IMAD.MOV.U32 R4, RZ, RZ, 0x1 ;  /* 0x00000001ff047424 */ /* 0x000fc600078e00ff */
[----:B------:R-:W-:Y:S02]  /*7830*/  SEL R20, R6, R15, !P1 ;  /* 0x0000000f06147207 */ /* 0x000fe40004800000 */
[----:B------:R-:W-:-:S07]  /*7840*/  SEL R19, R15, R6, !P1 ;  /* 0x000000060f137207 */ /* 0x000fce0004800000 */
.L_x_171:
[----:B------:R-:W-:Y:S05]  /*7850*/  BSYNC B1 ;  /* 0x0000000000017941 */ /* 0x000fea0003800000 */
.L_x_170:
[----:B------:R-:W-:-:S13]  /*7860*/  LOP3.LUT P1, RZ, R4, 0xff, RZ, 0xc0, !PT ;  /* 0x000000ff04ff7812 */ /* 0x000fda000782c0ff */
[----:B------:R-:W-:Y:S05]  /*7870*/  @P1 BRA `(.L_x_174) ;  /* 0xfffffff4004c1947 */ /* 0x000fea000383ffff */
[----:B------:R-:W-:Y:S05]  /*7880*/  BSYNC B0 ;  /* 0x0000000000007941 */ /* 0x000fea0003800000 */
.L_x_162:
[----:B------:R-:W-:-:S03]  /*7890*/  UMOV UR4, 0xffffffff ;  /* 0xffffffff00047882 */ /* 0x000fc60000000000 */
[----:B------:R-:W-:Y:S05]  /*78a0*/  BRA.DIV UR4, `(.L_x_175) ;  /* 0x0000000604847947 */ /* 0x000fea000b800000 */
[----:B------:R-:W-:-:S13]  /*78b0*/  ELECT P6, URZ, PT ;  /* 0x00000000003f782f */ /* 0x000fda00038c0000 */
.L_x_192:
[----:B------:R-:W-:Y:S04]  /*78c0*/  BSSY B0, `(.L_x_176) ;  /* 0x0000046000007945 */ /* 0x000fe80003800000 */
[----:B------:R-:W-:Y:S05]  /*78d0*/  @!P6 BRA `(.L_x_177) ;  /* 0x000000040010e947 */ /* 0x000fea0003800000 */
[----:B------:R-:W-:-:S04]  /*78e0*/  LOP3.LUT R18, R18, 0x2, RZ, 0xfc, !PT ;  /* 0x0000000212127812 */ /* 0x000fc800078efcff */
[----:B------:R-:W-:-:S13]  /*78f0*/  ISETP.NE.AND P0, PT, R18, 0x3, PT ;  /* 0x000000031200780c */ /* 0x000fda0003f05270 */
[----:B------:R-:W-:Y:S05]  /*7900*/  @!P0 BRA `(.L_x_178) ;  /* 0x0000000000048947 */ /* 0x000fea0003800000 */
[----:B------:R-:W-:Y:S01]  /*7910*/  BPT.TRAP 0x1 ;  /* 0x000000040000795c */ /* 0x000fe20000300000 */
.L_x_178:
[----:B------:R-:W0:Y:S01]  /*7920*/  S2R R3, SR_CgaCtaId ;  /* 0x0000000000037919 */ /* 0x000e220000008800 */
[----:B------:R-:W-:-:S04]  /*7930*/  MOV R2, 0x400 ;  /* 0x0000040000027802 */ /* 0x000fc80000000f00 */
[----:B0-----:R-:W-:Y:S02]  /*7940*/  LEA R3, R3, R2, 0x18 ;  /* 0x0000000203037211 */ /* 0x001fe400078ec0ff */
[----:B------:R-:W-:-:S03]  /*7950*/  SHF.L.U32 R2, R0, 0x1f, RZ ;  /* 0x0000001f00027819 */ /* 0x000fc600000006ff */
[----:B------:R-:W-:-:S04]  /*7960*/  VIADD R3, R3, 0x38 ;  /* 0x0000003803037836 */ /* 0x000fc80000000000 */
[C---:B------:R-:W-:Y:S02]  /*7970*/  IMAD R7, R12.reuse, 0x8, R3 ;  /* 0x000000080c077824 */ /* 0x040fe400078e0203 */
[----:B------:R-:W-:Y:S02]  /*7980*/  VIADD R12, R12, 0x1 ;  /* 0x000000010c0c7836 */ /* 0x000fe40000000000 */
[----:B------:R-:W0:Y:S03]  /*7990*/  SYNCS.PHASECHK.TRANS64.TRYWAIT P0, [R7+URZ], R2 ;  /* 0x00000002070075a7 */ /* 0x000e26000800017f */
[----:B------:R-:W-:-:S04]  /*79a0*/  ISETP.NE.AND P1, PT, R12, 0x7, PT ;  /* 0x000000070c00780c */ /* 0x000fc80003f25270 */
[----:B------:R-:W-:Y:S02]  /*79b0*/  SEL R5, RZ, 0x1, P1 ;  /* 0x00000001ff057807 */ /* 0x000fe40000800000 */
[----:B------:R-:W-:Y:S02]  /*79c0*/  SEL R12, R12, RZ, P1 ;  /* 0x000000ff0c0c7207 */ /* 0x000fe40000800000 */
[----:B------:R-:W-:-:S03]  /*79d0*/  LOP3.LUT R5, R0, R5, RZ, 0x3c, !PT ;  /* 0x0000000500057212 */ /* 0x000fc600078e3cff */
[----:B------:R-:W-:Y:S01]  /*79e0*/  IMAD R9, R12, 0x8, R3 ;  /* 0x000000080c097824 */ /* 0x000fe200078e0203 */
[----:B------:R-:W-:Y:S01]  /*79f0*/  SHF.L.U32 R4, R5, 0x1f, RZ ;  /* 0x0000001f05047819 */ /* 0x000fe200000006ff */
[----:B0-----:R-:W-:Y:S06]  /*7a00*/  @!P0 BRA `(.L_x_179) ;  /* 0x00000004004c8947 */ /* 0x001fec0003800000 */
.L_x_193:
[----:B------:R-:W1:Y:S01]  /*7a10*/  SYNCS.PHASECHK.TRANS64.TRYWAIT P0, [R9+URZ], R4 ;  /* 0x00000004090075a7 */ /* 0x000e62000800017f */
[----:B------:R-:W-:-:S05]  /*7a20*/  VIADD R0, R12, 0x1 ;  /* 0x000000010c007836 */ /* 0x000fca0000000000 */
[----:B------:R-:W-:-:S04]  /*7a30*/  ISETP.NE.AND P1, PT, R0, 0x7, PT ;  /* 0x000000070000780c */ /* 0x000fc80003f25270 */
[----:B0-----:R-:W-:Y:S02]  /*7a40*/  SEL R2, RZ, 0x1, P1 ;  /* 0x00000001ff027807 */ /* 0x001fe40000800000 */
[----:B------:R-:W-:Y:S02]  /*7a50*/  SEL R0, R0, RZ, P1 ;  /* 0x000000ff00007207 */ /* 0x000fe40000800000 */
[----:B------:R-:W-:-:S03]  /*7a60*/  LOP3.LUT R7, R5, R2, RZ, 0x3c, !PT ;  /* 0x0000000205077212 */ /* 0x000fc600078e3cff */
[----:B------:R-:W-:Y:S01]  /*7a70*/  IMAD R6, R0, 0x8, R3 ;  /* 0x0000000800067824 */ /* 0x000fe200078e0203 */
[----:B------:R-:W-:Y:S01]  /*7a80*/  SHF.L.U32 R5, R7, 0x1f, RZ ;  /* 0x0000001f07057819 */ /* 0x000fe200000006ff */
[----:B-1----:R-:W-:Y:S06]  /*7a90*/  @!P0 BRA `(.L_x_180) ;  /* 0x00000004003c8947 */ /* 0x002fec0003800000 */
.L_x_194:
[----:B------:R-:W1:Y:S01]  /*7aa0*/  SYNCS.PHASECHK.TRANS64.TRYWAIT P0, [R6+URZ], R5 ;  /* 0x00000005060075a7 */ /* 0x000e62000800017f */
[----:B------:R-:W-:-:S05]  /*7ab0*/  VIADD R0, R0, 0x1 ;  /* 0x0000000100007836 */ /* 0x000fca0000000000 */
[----:B------:R-:W-:-:S04]  /*7ac0*/  ISETP.NE.AND P1, PT, R0, 0x7, PT ;  /* 0x000000070000780c */ /* 0x000fc80003f25270 */
[----:B------:R-:W-:Y:S02]  /*7ad0*/  SEL R2, RZ, 0x1, P1 ;  /* 0x00000001ff027807 */ /* 0x000fe40000800000 */
[----:B------:R-:W-:Y:S02]  /*7ae0*/  SEL R0, R0, RZ, P1 ;  /* 0x000000ff00007207 */ /* 0x000fe40000800000 */
[----:B------:R-:W-:-:S03]  /*7af0*/  LOP3.LUT R7, R7, R2, RZ, 0x3c, !PT ;  /* 0x0000000207077212 */ /* 0x000fc600078e3cff */
[----:B0-----:R-:W-:Y:S01]  /*7b00*/  IMAD R9, R0, 0x8, R3 ;  /* 0x0000000800097824 */ /* 0x001fe200078e0203 */
[----:B------:R-:W-:Y:S01]  /*7b10*/  SHF.L.U32 R4, R7, 0x1f, RZ ;  /* 0x0000001f07047819 */ /* 0x000fe200000006ff */
[----:B-1----:R-:W-:Y:S06]  /*7b20*/  @!P0 BRA `(.L_x_181) ;  /* 0x00000004002c8947 */ /* 0x002fec0003800000 */
.L_x_195:
        /* <DEDUP_REMOVED lines=9> */
.L_x_196:
        /* <DEDUP_REMOVED lines=9> */
.L_x_197:
[----:B------:R-:W1:Y:S01]  /*7c50*/  SYNCS.PHASECHK.TRANS64.TRYWAIT P0, [R9+URZ], R4 ;  /* 0x00000004090075a7 */ /* 0x000e62000800017f */
[----:B------:R-:W-:-:S05]  /*7c60*/  VIADD R0, R0, 0x1 ;  /* 0x0000000100007836 */ /* 0x000fca0000000000 */
[----:B------:R-:W-:-:S04]  /*7c70*/  ISETP.NE.AND P1, PT, R0, 0x7, PT ;  /* 0x000000070000780c */ /* 0x000fc80003f25270 */
[----:B------:R-:W-:Y:S02]  /*7c80*/  SEL R2, RZ, 0x1, P1 ;  /* 0x00000001ff027807 */ /* 0x000fe40000800000 */
[----:B------:R-:W-:Y:S02]  /*7c90*/  SEL R0, R0, RZ, P1 ;  /* 0x000000ff00007207 */ /* 0x000fe40000800000 */
[----:B------:R-:W-:Y:S01]  /*7ca0*/  LOP3.LUT R2, R7, R2, RZ, 0x3c, !PT ;  /* 0x0000000207027212 */ /* 0x000fe200078e3cff */
[----:B-1----:R-:W-:Y:S06]  /*7cb0*/  @!P0 BRA `(.L_x_184) ;  /* 0x0000000400048947 */ /* 0x002fec0003800000 */
.L_x_198:
[----:B------:R-:W-:Y:S01]  /*7cc0*/  IMAD R3, R0, 0x8, R3 ;  /* 0x0000000800037824 */ /* 0x000fe200078e0203 */
[----:B------:R-:W-:-:S07]  /*7cd0*/  SHF.L.U32 R0, R2, 0x1f, RZ ;  /* 0x0000001f02007819 */ /* 0x000fce00000006ff */
.L_x_185:
[----:B--2---:R2:W3:Y:S02]  /*7ce0*/  SYNCS.PHASECHK.TRANS64.TRYWAIT P0, [R3+URZ], R0 ;  /* 0x00000000030075a7 */ /* 0x0044e4000800017f */
[----:B---3--:R-:W-:Y:S05]  /*7cf0*/  @!P0 NANOSLEEP.SYNCS 0x989680 ;  /* 0x009896800000895d */ /* 0x008fea0003900000 */
[----:B------:R-:W3:Y:S02]  /*7d00*/  @!P0 SYNCS.PHASECHK.TRANS64 P0, [R3+URZ], R0 ;  /* 0x00000000030085a7 */ /* 0x000ee4000800007f */
[----:B---3--:R-:W-:Y:S05]  /*7d10*/  @!P0 BRA `(.L_x_185) ;  /* 0xfffffffc00f08947 */ /* 0x008fea000383ffff */
.L_x_177:
[----:B------:R-:W-:Y:S05]  /*7d20*/  BSYNC B0 ;  /* 0x0000000000007941 */ /* 0x000fea0003800000 */
.L_x_176:
[----:B------:R-:W-:Y:S05]  /*7d30*/  EXIT ;  /* 0x000000000000794d */ /* 0x000fea0003800000 */
.L_x_17:
[----:B-1----:R1:W2:Y:S02]  /*7d40*/  SYNCS.PHASECHK.TRANS64.TRYWAIT P1, [R3+URZ], R0 ;  /* 0x00000000030075a7 */ /* 0x0022a4000802017f */
[----:B--2---:R-:W-:Y:S05]  /*7d50*/  @!P1 NANOSLEEP.SYNCS 0x989680 ;  /* 0x009896800000995d */ /* 0x004fea0003900000 */
[----:B------:R-:W2:Y:S02]  /*7d60*/  @!P1 SYNCS.PHASECHK.TRANS64 P1, [R3+URZ], R0 ;  /* 0x00000000030095a7 */ /* 0x000ea4000802007f */
[----:B--2---:R-:W-:Y:S05]  /*7d70*/  @!P1 BRA `(.L_x_17) ;  /* 0xfffffffc00f09947 */ /* 0x004fea000383ffff */
[----:B------:R-:W-:Y:S05]  /*7d80*/  BRA `(.L_x_16) ;  /* 0xffffff9400e07947 */ /* 0x000fea000383ffff */
.L_x_22:
[----:B-1----:R-:W-:-:S04]  /*7d90*/  IMAD.U32 R4, RZ, RZ, UR7 ;  /* 0x00000007ff047e24 */ /* 0x002fc8000f8e00ff */
[----:B------:R1:W2:Y:S03]  /*7da0*/  SYNCS.PHASECHK.TRANS64.TRYWAIT P1, [R4+URZ], R3 ;  /* 0x00000003040075a7 */ /* 0x0002a6000802017f */
[----:B--2---:R-:W-:Y:S05]  /*7db0*/  @!P1 NANOSLEEP.SYNCS 0x989680 ;  /* 0x009896800000995d */ /* 0x004fea0003900000 */
[----:B------:R-:W2:Y:S02]  /*7dc0*/  @!P1 SYNCS.PHASECHK.TRANS64 P1, [R4+URZ], R3 ;  /* 0x00000003040095a7 */ /* 0x000ea4000802007f */
[----:B--2---:R-:W-:Y:S05]  /*7dd0*/  @!P1 BRA `(.L_x_22) ;  /* 0xfffffffc00ec9947 */ /* 0x004fea000383ffff */
[----:B------:R-:W-:Y:S05]  /*7de0*/  BRA `(.L_x_21) ;  /* 0xffffff9800ac7947 */ /* 0x000fea000383ffff */
.L_x_163:
[----:B------:R-:W-:Y:S01]  /*7df0*/  BSSY B1, `(.L_x_186) ;  /* 0x0000006000017945 */ /* 0x000fe20003800000 */
[----:B------:R-:W-:-:S07]  /*7e00*/  IMAD.MOV.U32 R15, RZ, RZ, -0x1 ;  /* 0xffffffffff0f7424 */ /* 0x000fce00078e00ff */
[----:B------:R-:W-:Y:S05]  /*7e10*/  WARPSYNC.COLLECTIVE R15, `(.L_x_187) ;  /* 0x000000000f0c7348 */ /* 0x000fea0003c00000 */
[----:B------:R-:W-:Y:S02]  /*7e20*/  ELECT P6, UR62, PT ;  /* 0x00000000003e782f */ /* 0x000fe400038c0000 */
[----:B------:R-:W-:Y:S01]  /*7e30*/  MOV R14, UR62 ;  /* 0x0000003e000e7c02 */ /* 0x000fe20008000f00 */
[----:B------:R-:W-:Y:S10]  /*7e40*/  ENDCOLLECTIVE ;  /* 0x000000000000791b */ /* 0x000ff40003800000 */
.L_x_187:
[----:B------:R-:W-:Y:S05]  /*7e50*/  BSYNC B1 ;  /* 0x0000000000017941 */ /* 0x000fea0003800000 */
.L_x_186:
[----:B------:R-:W-:Y:S05]  /*7e60*/  BRA `(.L_x_188) ;  /* 0xffffffec00dc7947 */ /* 0x000fea000383ffff */
.L_x_166:
[----:B0-----:R0:W1:Y:S02]  /*7e70*/  SYNCS.PHASECHK.TRANS64.TRYWAIT P1, [R14+URZ+0x38], R7 ;  /* 0x000038070e0075a7 */ /* 0x001064000802017f */
[----:B-1----:R-:W-:Y:S05]  /*7e80*/  @!P1 NANOSLEEP.SYNCS 0x989680 ;  /* 0x009896800000995d */ /* 0x002fea0003900000 */
[----:B------:R-:W1:Y:S02]  /*7e90*/  @!P1 SYNCS.PHASECHK.TRANS64 P1, [R14+URZ+0x38], R7 ;  /* 0x000038070e0095a7 */ /* 0x000e64000802007f */
[----:B-1----:R-:W-:Y:S05]  /*7ea0*/  @!P1 BRA `(.L_x_166) ;  /* 0xfffffffc00f09947 */ /* 0x002fea000383ffff */
[----:B------:R-:W-:Y:S05]  /*7eb0*/  BRA `(.L_x_189) ;  /* 0xfffffff000107947 */ /* 0x000fea000383ffff */
.L_x_175:
[----:B------:R-:W-:Y:S01]  /*7ec0*/  BSSY B0, `(.L_x_190) ;  /* 0x0000006000007945 */ /* 0x000fe20003800000 */
[----:B------:R-:W-:-:S07]  /*7ed0*/  IMAD.MOV.U32 R15, RZ, RZ, -0x1 ;  /* 0xffffffffff0f7424 */ /* 0x000fce00078e00ff */
[----:B------:R-:W-:Y:S05]  /*7ee0*/  WARPSYNC.COLLECTIVE R15, `(.L_x_191) ;  /* 0x000000000f0c7348 */ /* 0x000fea0003c00000 */
[----:B------:R-:W-:Y:S02]  /*7ef0*/  ELECT P6, UR62, PT ;  /* 0x00000000003e782f */ /* 0x000fe400038c0000 */
[----:B------:R-:W-:Y:S01]  /*7f00*/  MOV R14, UR62 ;  /* 0x0000003e000e7c02 */ /* 0x000fe20008000f00 */
[----:B------:R-:W-:Y:S10]  /*7f10*/  ENDCOLLECTIVE ;  /* 0x000000000000791b */ /* 0x000ff40003800000 */
.L_x_191:
[----:B------:R-:W-:Y:S05]  /*7f20*/  BSYNC B0 ;  /* 0x0000000000007941 */ /* 0x000fea0003800000 */
.L_x_190:
[----:B------:R-:W-:Y:S05]  /*7f30*/  BRA `(.L_x_192) ;  /* 0xfffffff800607947 */ /* 0x000fea000383ffff */
.L_x_179:
[----:B0-----:R0:W1:Y:S02]  /*7f40*/  SYNCS.PHASECHK.TRANS64.TRYWAIT P0, [R7+URZ], R2 ;  /* 0x00000002070075a7 */ /* 0x001064000800017f */
[----:B-1----:R-:W-:Y:S05]  /*7f50*/  @!P0 NANOSLEEP.SYNCS 0x989680 ;  /* 0x009896800000895d */ /* 0x002fea0003900000 */
[----:B------:R-:W1:Y:S02]  /*7f60*/  @!P0 SYNCS.PHASECHK.TRANS64 P0, [R7+URZ], R2 ;  /* 0x00000002070085a7 */ /* 0x000e64000800007f */
[----:B-1----:R-:W-:Y:S05]  /*7f70*/  @!P0 BRA `(.L_x_179) ;  /* 0xfffffffc00f08947 */ /* 0x002fea000383ffff */
[----:B------:R-:W-:Y:S05]  /*7f80*/  BRA `(.L_x_193) ;  /* 0xfffffff800a07947 */ /* 0x000fea000383ffff */
.L_x_180:
[----:B0-----:R0:W1:Y:S02]  /*7f90*/  SYNCS.PHASECHK.TRANS64.TRYWAIT P0, [R9+URZ], R4 ;  /* 0x00000004090075a7 */ /* 0x001064000800017f */
[----:B-1----:R-:W-:Y:S05]  /*7fa0*/  @!P0 NANOSLEEP.SYNCS 0x989680 ;  /* 0x009896800000895d */ /* 0x002fea0003900000 */
[----:B------:R-:W1:Y:S02]  /*7fb0*/  @!P0 SYNCS.PHASECHK.TRANS64 P0, [R9+URZ], R4 ;  /* 0x00000004090085a7 */ /* 0x000e64000800007f */
[----:B-1----:R-:W-:Y:S05]  /*7fc0*/  @!P0 BRA `(.L_x_180) ;  /* 0xfffffffc00f08947 */ /* 0x002fea000383ffff */
[----:B------:R-:W-:Y:S05]  /*7fd0*/  BRA `(.L_x_194) ;  /* 0xfffffff800b07947 */ /* 0x000fea000383ffff */
.L_x_181:
[----:B0-----:R0:W1:Y:S02]  /*7fe0*/  SYNCS.PHASECHK.TRANS64.TRYWAIT P0, [R6+URZ], R5 ;  /* 0x00000005060075a7 */ /* 0x001064000800017f */
[----:B-1----:R-:W-:Y:S05]  /*7ff0*/  @!P0 NANOSLEEP.SYNCS 0x989680 ;  /* 0x009896800000895d */ /* 0x002fea0003900000 */
[----:B------:R-:W1:Y:S02]  /*8000*/  @!P0 SYNCS.PHASECHK.TRANS64 P0, [R6+URZ], R5 ;  /* 0x00000005060085a7 */ /* 0x000e64000800007f */
[----:B-1----:R-:W-:Y:S05]  /*8010*/  @!P0 BRA `(.L_x_181) ;  /* 0xfffffffc00f08947 */ /* 0x002fea000383ffff */
[----:B------:R-:W-:Y:S05]  /*8020*/  BRA `(.L_x_195) ;  /* 0xfffffff800c07947 */ /* 0x000fea000383ffff */
.L_x_182:
[----:B0-----:R0:W1:Y:S02]  /*8030*/  SYNCS.PHASECHK.TRANS64.TRYWAIT P0, [R9+URZ], R4 ;  /* 0x00000004090075a7 */ /* 0x001064000800017f */
[----:B-1----:R-:W-:Y:S05]  /*8040*/  @!P0 NANOSLEEP.SYNCS 0x989680 ;  /* 0x009896800000895d */ /* 0x002fea0003900000 */
[----:B------:R-:W1:Y:S02]  /*8050*/  @!P0 SYNCS.PHASECHK.TRANS64 P0, [R9+URZ], R4 ;  /* 0x00000004090085a7 */ /* 0x000e64000800007f */
[----:B-1----:R-:W-:Y:S05]  /*8060*/  @!P0 BRA `(.L_x_182) ;  /* 0xfffffffc00f08947 */ /* 0x002fea000383ffff */
[----:B------:R-:W-:Y:S05]  /*8070*/  BRA `(.L_x_196) ;  /* 0xfffffff800d07947 */ /* 0x000fea000383ffff */
.L_x_183:
[----:B0-----:R0:W1:Y:S02]  /*8080*/  SYNCS.PHASECHK.TRANS64.TRYWAIT P0, [R6+URZ], R5 ;  /* 0x00000005060075a7 */ /* 0x001064000800017f */
[----:B-1----:R-:W-:Y:S05]  /*8090*/  @!P0 NANOSLEEP.SYNCS 0x989680 ;  /* 0x009896800000895d */ /* 0x002fea0003900000 */
[----:B------:R-:W1:Y:S02]  /*80a0*/  @!P0 SYNCS.PHASECHK.TRANS64 P0, [R6+URZ], R5 ;  /* 0x00000005060085a7 */ /* 0x000e64000800007f */
[----:B-1----:R-:W-:Y:S05]  /*80b0*/  @!P0 BRA `(.L_x_183) ;  /* 0xfffffffc00f08947 */ /* 0x002fea000383ffff */
[----:B------:R-:W-:Y:S05]  /*80c0*/  BRA `(.L_x_197) ;  /* 0xfffffff800e07947 */ /* 0x000fea000383ffff */
.L_x_184:
[----:B-1----:R1:W2:Y:S02]  /*80d0*/  SYNCS.PHASECHK.TRANS64.TRYWAIT P0, [R9+URZ], R4 ;  /* 0x00000004090075a7 */ /* 0x0022a4000800017f */
[----:B--2---:R-:W-:Y:S05]  /*80e0*/  @!P0 NANOSLEEP.SYNCS 0x989680 ;  /* 0x009896800000895d */ /* 0x004fea0003900000 */
[----:B------:R-:W2:Y:S02]  /*80f0*/  @!P0 SYNCS.PHASECHK.TRANS64 P0, [R9+URZ], R4 ;  /* 0x00000004090085a7 */ /* 0x000ea4000800007f */
[----:B--2---:R-:W-:Y:S05]  /*8100*/  @!P0 BRA `(.L_x_184) ;  /* 0xfffffffc00f08947 */ /* 0x004fea000383ffff */
[----:B------:R-:W-:Y:S05]  /*8110*/  BRA `(.L_x_198) ;  /* 0xfffffff800e87947 */ /* 0x000fea000383ffff */
.L_x_199:
[----:B------:R-:W-:-:S00]  /*8120*/  BRA `(.L_x_199) ;  /* 0xfffffffc00fc7947 */ /* 0x000fc0000383ffff */
[----:B------:R-:W-:-:S00]  /*8130*/  NOP ;  /* 0x0000000000007918 */ /* 0x000fc00000000000 */
        /* <DEDUP_REMOVED lines=12> */
.L_x_200:


//--------------------- .nv.global.init           --------------------------
	.section	.nv.global.init,"aw",@progbits
.nv.global.init:
	.type		$str$22,@object
	.size		$str$22,($str$23 - $str$22)
$str$22:
        /*0000*/ 	.byte	0x6b, 0x5f, 0x74, 0x69, 0x6c, 0x65, 0x5f, 0x63, 0x6f, 0x75, 0x6e, 0x74, 0x20, 0x3e, 0x3d, 0x20
        /*0010*/ 	.byte	0x31, 0x00
	.type		$str$23,@object
	.size		$str$23,(__unnamed_1 - $str$23)
$str$23:
        /*0012*/ 	.byte	0x2f, 0x74, 0x6d, 0x70, 0x2f, 0x63, 0x75, 0x74, 0x6c, 0x61, 0x73, 0x73, 0x5f, 0x73, 0x77, 0x65
        /*0022*/ 	.byte	0x65, 0x70, 0x5f, 0x73, 0x72, 0x63, 0x2f, 0x69, 0x6e, 0x63, 0x6c, 0x75, 0x64, 0x65, 0x2f, 0x63
        /*0032*/ 	.byte	0x75, 0x74, 0x6c, 0x61, 0x73, 0x73, 0x2f, 0x67, 0x65, 0x6d, 0x6d, 0x2f, 0x63, 0x6f, 0x6c, 0x6c
        /*0042*/ 	.byte	0x65, 0x63, 0x74, 0x69, 0x76, 0x65, 0x2f, 0x73, 0x6d, 0x39, 0x30, 0x5f, 0x6d, 0x6d, 0x61, 0x5f
        /*0052*/ 	.byte	0x74, 0x6d, 0x61, 0x5f, 0x67, 0x6d, 0x6d, 0x61, 0x5f, 0x73, 0x73, 0x5f, 0x77, 0x61, 0x72, 0x70
        /*0062*/ 	.byte	0x73, 0x70, 0x65, 0x63, 0x69, 0x61, 0x6c, 0x69, 0x7a, 0x65, 0x64, 0x2e, 0x68, 0x70, 0x70, 0x00
	.type		__unnamed_1,@object
	.size		__unnamed_1,(.L_0 - __unnamed_1)
__unnamed_1:
        /*0072*/ 	.byte	0x76, 0x6f, 0x69, 0x64, 0x20, 0x63, 0x75, 0x74, 0x6c, 0x61, 0x73, 0x73, 0x3a, 0x3a, 0x67, 0x65
        /* <DEDUP_REMOVED lines=179> */
        /*0bb2*/ 	.byte	0x3a, 0x69, 0x64, 0x65, 0x6e, 0x74, 0x69, 0x74, 0x79, 0x5d, 0x00
.L_0:


//--------------------- .nv.shared._ZN7cutlass13device_kernelINS_4gemm6kernel13GemmUniversalIN4cute5tupleIJiiiiEEENS1_10collective13CollectiveMmaINS1_34MainloopSm90TmaGmmaWarpSpecializedILi7ENS5_IJNS4_1CILi1EEESB_SB_EEENS1_35KernelTmaWarpSpecializedCooperativeEEENS5_IJNSA_ILi128EEESF_NSA_ILi64EEEEEENS_6half_tENS5_IJlSB_lEEESI_SJ_NS4_8TiledMMAINS4_8MMA_AtomIJNS4_4SM904GMMA26MMA_64x128x16_F32F16F16_SSILNSN_5MajorE0ELSP_0ELNSN_7ScaleInE1ELSQ_1EEEEEENS4_6LayoutINS5_IJNSA_ILi2EEESB_SB_EEENS5_IJSB_NSA_ILi0EEESW_EEEEENS5_IJNS4_10UnderscoreESZ_SZ_EEEEENS4_13SM90_TMA_LOADENS4_14ComposedLayoutINS4_7SwizzleILi3ELi4ELi3EEENS4_18smem_ptr_flag_bitsILi16EEENST_INS5_IJNSA_ILi8EEESG_EEENS5_IJSG_SB_EEEEEEEvNS4_8identityES12_S1C_vS1D_EENS_8epilogue10collective6detail29Sm90TmaWarpSpecializedAdapterINS1G_15DefaultEpilogueISI_SJ_SJ_NS1F_6thread17LinearCombinationISI_Li1EffLNS1K_9ScaleType4KindE0ELNS_15FloatRoundStyleE2ESI_EENS1_15EpilogueDefaultEEEEEvvEEEEvNT_6ParamsE --------------------------
	.section	.nv.shared._ZN7cutlass13device_kernelINS_4gemm6kernel13GemmUniversalIN4cute5tupleIJiiiiEEENS1_10collective13CollectiveMmaINS1_34MainloopSm90TmaGmmaWarpSpecializedILi7ENS5_IJNS4_1CILi1EEESB_SB_EEENS1_35KernelTmaWarpSpecializedCooperativeEEENS5_IJNSA_ILi128EEESF_NSA_ILi64EEEEEENS_6half_tENS5_IJlSB_lEEESI_SJ_NS4_8TiledMMAINS4_8MMA_AtomIJNS4_4SM904GMMA26MMA_64x128x16_F32F16F16_SSILNSN_5MajorE0ELSP_0ELNSN_7ScaleInE1ELSQ_1EEEEEENS4_6LayoutINS5_IJNSA_ILi2EEESB_SB_EEENS5_IJSB_NSA_ILi0EEESW_EEEEENS5_IJNS4_10UnderscoreESZ_SZ_EEEEENS4_13SM90_TMA_LOADENS4_14ComposedLayoutINS4_7SwizzleILi3ELi4ELi3EEENS4_18smem_ptr_flag_bitsILi16EEENST_INS5_IJNSA_ILi8EEESG_EEENS5_IJSG_SB_EEEEEEEvNS4_8identityES12_S1C_vS1D_EENS_8epilogue10collective6detail29Sm90TmaWarpSpecializedAdapterINS1G_15DefaultEpilogueISI_SJ_SJ_NS1F_6thread17LinearCombinationISI_Li1EffLNS1K_9ScaleType4KindE0ELNS_15FloatRoundStyleE2ESI_EENS1_15EpilogueDefaultEEEEEvvEEEEvNT_6ParamsE,"aw",@nobits
	.sectionflags	@""
	.align	16
	.zero		1024


//--------------------- .nv.shared.reserved.0     --------------------------
	.section	.nv.shared.reserved.0,"aw",@nobits
	.weak		__nv_reservedSMEM_offset_0_alias
	.size		__nv_reservedSMEM_offset_0_alias, 0, 0
	.other		__nv_reservedSMEM_offset_0_alias,@"STO_CUDA_RESERVED_SHARED STV_DEFAULT"
__nv_reservedSMEM_offset_0_alias:
	.zero		0


//--------------------- .nv.global                --------------------------
	.section	.nv.global,"aw",@nobits
.nv.global:
	.type		_ZN40_INTERNAL_275e722c_4_k_cu_b49b2c2d_249524cute1_E,@object
	.size		_ZN40_INTERNAL_275e722c_4_k_cu_b49b2c2d_249524cute1_E,(_ZN40_INTERNAL_275e722c_4_k_cu_b49b2c2d_249524cuda3std3__45__cpo6cbeginE - _ZN40_INTERNAL_275e722c_4_k_cu_b49b2c2d_249524cute1_E)
_ZN40_INTERNAL_275e722c_4_k_cu_b49b2c2d_249524cute1_E:
	.zero		1
	.type		_ZN40_INTERNAL_275e722c_4_k_cu_b49b2c2d_249524cuda3std3__45__cpo6cbeginE,@object
	.size		_ZN40_INTERNAL_275e722c_4_k_cu_b49b2c2d_249524cuda3std3__45__cpo6cbeginE,(_ZN40_INTERNAL_275e722c_4_k_cu_b49b2c2d_249524cuda3std3__48in_placeE - _ZN40_INTERNAL_275e722c_4_k_cu_b49b2c2d_249524cuda3std3__45__cpo6cbeginE)
_ZN40_INTERNAL_275e722c_4_k_cu_b49b2c2d_249524cuda3std3__45__cpo6cbeginE:
	.zero		1
	.type		_ZN40_INTERNAL_275e722c_4_k_cu_b49b2c2d_249524cuda3std3__48in_placeE,@object
	.size		_ZN40_INTERNAL_275e722c_4_k_cu_b49b2c2d_249524cuda3std3__48in_placeE,(_ZN40_INTERNAL_275e722c_4_k_cu_b49b2c2d_249524cuda3std6ranges3__45__cpo9iter_moveE - _ZN40_INTERNAL_275e722c_4_k_cu_b49b2c2d_249524cuda3std3__48in_placeE)
_ZN40_INTERNAL_275e722c_4_k_cu_b49b2c2d_249524cuda3std3__48in_placeE:
	.zero		1
	.type		_ZN40_INTERNAL_275e722c_4_k_cu_b49b2c2d_249524cuda3std6ranges3__45__cpo9iter_moveE,@object
	.size		_ZN40_INTERNAL_275e722c_4_k_cu_b49b2c2d_249524cuda3std6ranges3__45__cpo9iter_moveE,(_ZN40_INTERNAL_275e722c_4_k_cu_b49b2c2d_249524cuda3std3__45__cpo5beginE - _ZN40_INTERNAL_275e722c_4_k_cu_b49b2c2d_249524cuda3std6ranges3__45__cpo9iter_moveE)
_ZN40_INTERNAL_275e722c_4_k_cu_b49b2c2d_249524cuda3std6ranges3__45__cpo9iter_moveE:
	.zero		1
	.type		_ZN40_INTERNAL_275e722c_4_k_cu_b49b2c2d_249524cuda3std3__45__cpo5beginE,@object
	.size		_ZN40_INTERNAL_275e722c_4_k_cu_b49b2c2d_249524cuda3std3__45__cpo5beginE,(_ZN40_INTERNAL_275e722c_4_k_cu_b49b2c2d_249524cuda3std3__442_GLOBAL__N__275e722c_4_k_cu_b49b2c2d_249526ignoreE - _ZN40_INTERNAL_275e722c_4_k_cu_b49b2c2d_249524cuda3std3__45__cpo5beginE)
_ZN40_INTERNAL_275e722c_4_k_cu_b49b2c2d_249524cuda3std3__45__cpo5beginE:
	.zero		1
	.type		_ZN40_INTERNAL_275e722c_4_k_cu_b49b2c2d_249524cuda3std3__442_GLOBAL__N__275e722c_4_k_cu_b49b2c2d_249526ignoreE,@object
	.size		_ZN40_INTERNAL_275e722c_4_k_cu_b49b2c2d_249524cuda3std3__442_GLOBAL__N__275e722c_4_k_cu_b49b2c2d_249526ignoreE,(_ZN40_INTERNAL_275e722c_4_k_cu_b49b2c2d_249524cute7productE - _ZN40_INTERNAL_275e722c_4_k_cu_b49b2c2d_249524cuda3std3__442_GLOBAL__N__275e722c_4_k_cu_b49b2c2d_249526ignoreE)
_ZN40_INTERNAL_275e722c_4_k_cu_b49b2c2d_249524cuda3std3__442_GLOBAL__N__275e722c_4_k_cu_b49b2c2d_249526ignoreE:
	.zero		1
	.type		_ZN40_INTERNAL_275e722c_4_k_cu_b49b2c2d_249524cute7productE,@object
	.size		_ZN40_INTERNAL_275e722c_4_k_cu_b49b2c2d_249524cute7productE,(_ZN40_INTERNAL_275e722c_4_k_cu_b49b2c2d_249524cuda3std3__45__cpo3endE - _ZN40_INTERNAL_275e722c_4_k_cu_b49b2c2d_249524cute7productE)
_ZN40_INTERNAL_275e722c_4_k_cu_b49b2c2d_249524cute7productE:
	.zero		1
	.type		_ZN40_INTERNAL_275e722c_4_k_cu_b49b2c2d_249524cuda3std3__45__cpo3endE,@object
	.size		_ZN40_INTERNAL_275e722c_4_k_cu_b49b2c2d_249524cuda3std3__45__cpo3endE,(_ZN40_INTERNAL_275e722c_4_k_cu_b49b2c2d_249524cuda3std3__419piecewise_constructE - _ZN40_INTERNAL_275e722c_4_k_cu_b49b2c2d_249524cuda3std3__45__cpo3endE)
_ZN40_INTERNAL_275e722c_4_k_cu_b49b2c2d_249524cuda3std3__45__cpo3endE:
	.zero		1
	.type		_ZN40_INTERNAL_275e722c_4_k_cu_b49b2c2d_249524cuda3std3__419piecewise_constructE,@object
	.size		_ZN40_INTERNAL_275e722c_4_k_cu_b49b2c2d_249524cuda3std3__419piecewise_constructE,(_ZN40_INTERNAL_275e722c_4_k_cu_b49b2c2d_249524cuda3std3__45__cpo4cendE - _ZN40_INTERNAL_275e722c_4_k_cu_b49b2c2d_249524cuda3std3__419piecewise_constructE)
_ZN40_INTERNAL_275e722c_4_k_cu_b49b2c2d_249524cuda3std3__419piecewise_constructE:
	.zero		1
	.type		_ZN40_INTERNAL_275e722c_4_k_cu_b49b2c2d_249524cuda3std3__45__cpo4cendE,@object
	.size		_ZN40_INTERNAL_275e722c_4_k_cu_b49b2c2d_249524cuda3std3__45__cpo4cendE,(_ZN40_INTERNAL_275e722c_4_k_cu_b49b2c2d_249524cuda3std6ranges3__45__cpo4swapE - _ZN40_INTERNAL_275e722c_4_k_cu_b49b2c2d_249524cuda3std3__45__cpo4cendE)
_ZN40_INTERNAL_275e722c_4_k_cu_b49b2c2d_249524cuda3std3__45__cpo4cendE:
	.zero		1
	.type		_ZN40_INTERNAL_275e722c_4_k_cu_b49b2c2d_249524cuda3std6ranges3__45__cpo4swapE,@object
	.size		_ZN40_INTERNAL_275e722c_4_k_cu_b49b2c2d_249524cuda3std6ranges3__45__cpo4swapE,(.L_8 - _ZN40_INTERNAL_275e722c_4_k_cu_b49b2c2d_249524cuda3std6ranges3__45__cpo4swapE)
_ZN40_INTERNAL_275e722c_4_k_cu_b49b2c2d_249524cuda3std6ranges3__45__cpo4swapE:
	.zero		1
.L_8:


//--------------------- .nv.constant0._ZN7cutlass13device_kernelINS_4gemm6kernel13GemmUniversalIN4cute5tupleIJiiiiEEENS1_10collective13CollectiveMmaINS1_34MainloopSm90TmaGmmaWarpSpecializedILi7ENS5_IJNS4_1CILi1EEESB_SB_EEENS1_35KernelTmaWarpSpecializedCooperativeEEENS5_IJNSA_ILi128EEESF_NSA_ILi64EEEEEENS_6half_tENS5_IJlSB_lEEESI_SJ_NS4_8TiledMMAINS4_8MMA_AtomIJNS4_4SM904GMMA26MMA_64x128x16_F32F16F16_SSILNSN_5MajorE0ELSP_0ELNSN_7ScaleInE1ELSQ_1EEEEEENS4_6LayoutINS5_IJNSA_ILi2EEESB_SB_EEENS5_IJSB_NSA_ILi0EEESW_EEEEENS5_IJNS4_10UnderscoreESZ_SZ_EEEEENS4_13SM90_TMA_LOADENS4_14ComposedLayoutINS4_7SwizzleILi3ELi4ELi3EEENS4_18smem_ptr_flag_bitsILi16EEENST_INS5_IJNSA_ILi8EEESG_EEENS5_IJSG_SB_EEEEEEEvNS4_8identityES12_S1C_vS1D_EENS_8epilogue10collective6detail29Sm90TmaWarpSpecializedAdapterINS1G_15DefaultEpilogueISI_SJ_SJ_NS1F_6thread17LinearCombinationISI_Li1EffLNS1K_9ScaleType4KindE0ELNS_15FloatRoundStyleE2ESI_EENS1_15EpilogueDefaultEEEEEvvEEEEvNT_6ParamsE --------------------------
	.section	.nv.constant0._ZN7cutlass13device_kernelINS_4gemm6kernel13GemmUniversalIN4cute5tupleIJiiiiEEENS1_10collective13CollectiveMmaINS1_34MainloopSm90TmaGmmaWarpSpecializedILi7ENS5_IJNS4_1CILi1EEESB_SB_EEENS1_35KernelTmaWarpSpecializedCooperativeEEENS5_IJNSA_ILi128EEESF_NSA_ILi64EEEEEENS_6half_tENS5_IJlSB_lEEESI_SJ_NS4_8TiledMMAINS4_8MMA_AtomIJNS4_4SM904GMMA26MMA_64x128x16_F32F16F16_SSILNSN_5MajorE0ELSP_0ELNSN_7ScaleInE1ELSQ_1EEEEEENS4_6LayoutINS5_IJNSA_ILi2EEESB_SB_EEENS5_IJSB_NSA_ILi0EEESW_EEEEENS5_IJNS4_10UnderscoreESZ_SZ_EEEEENS4_13SM90_TMA_LOADENS4_14ComposedLayoutINS4_7SwizzleILi3ELi4ELi3EEENS4_18smem_ptr_flag_bitsILi16EEENST_INS5_IJNSA_ILi8EEESG_EEENS5_IJSG_SB_EEEEEEEvNS4_8identityES12_S1C_vS1D_EENS_8epilogue10collective6detail29Sm90TmaWarpSpecializedAdapterINS1G_15DefaultEpilogueISI_SJ_SJ_NS1F_6thread17LinearCombinationISI_Li1EffLNS1K_9ScaleType4KindE0ELNS_15FloatRoundStyleE2ESI_EENS1_15EpilogueDefaultEEEEEvvEEEEvNT_6ParamsE,"a",@progbits
	.sectionflags	@""
	.align	4
.nv.constant0._ZN7cutlass13device_kernelINS_4gemm6kernel13GemmUniversalIN4cute5tupleIJiiiiEEENS1_10collective13CollectiveMmaINS1_34MainloopSm90TmaGmmaWarpSpecializedILi7ENS5_IJNS4_1CILi1EEESB_SB_EEENS1_35KernelTmaWarpSpecializedCooperativeEEENS5_IJNSA_ILi128EEESF_NSA_ILi64EEEEEENS_6half_tENS5_IJlSB_lEEESI_SJ_NS4_8TiledMMAINS4_8MMA_AtomIJNS4_4SM904GMMA26MMA_64x128x16_F32F16F16_SSILNSN_5MajorE0ELSP_0ELNSN_7ScaleInE1ELSQ_1EEEEEENS4_6LayoutINS5_IJNSA_ILi2EEESB_SB_EEENS5_IJSB_NSA_ILi0EEESW_EEEEENS5_IJNS4_10UnderscoreESZ_SZ_EEEEENS4_13SM90_TMA_LOADENS4_14ComposedLayoutINS4_7SwizzleILi3ELi4ELi3EEENS4_18smem_ptr_flag_bitsILi16EEENST_INS5_IJNSA_ILi8EEESG_EEENS5_IJSG_SB_EEEEEEEvNS4_8identityES12_S1C_vS1D_EENS_8epilogue10collective6detail29Sm90TmaWarpSpecializedAdapterINS1G_15DefaultEpilogueISI_SJ_SJ_NS1F_6thread17LinearCombinationISI_Li1EffLNS1K_9ScaleType4KindE0ELNS_15FloatRoundStyleE2ESI_EENS1_15EpilogueDefaultEEEEEvvEEEEvNT_6ParamsE:
	.zero		1664


//--------------------- SYMBOLS --------------------------

	.type		.nv.reservedSmem.offset0,@object
	.size		.nv.reservedSmem.offset0,0x4
	.type		__assertfail,@function
